//
// Generated by NVIDIA NVVM Compiler
//
// Compiler Build ID: CL-36424714
// Cuda compilation tools, release 13.0, V13.0.88
// Based on NVVM 20.0.0
//

.version 9.0
.target sm_100
.address_size 64

	// .globl	_Z19wavelet_spectrogramPfS_S_S_S_S_Piiiff
.global .align 4 .b8 __cudart_i2opi_f[24] = {65, 144, 67, 60, 153, 149, 98, 219, 192, 221, 52, 245, 209, 87, 39, 252, 41, 21, 68, 78, 110, 131, 249, 162};

.visible .entry _Z19wavelet_spectrogramPfS_S_S_S_S_Piiiff(
	.param .u64 .ptr .align 1 _Z19wavelet_spectrogramPfS_S_S_S_S_Piiiff_param_0,
	.param .u64 .ptr .align 1 _Z19wavelet_spectrogramPfS_S_S_S_S_Piiiff_param_1,
	.param .u64 .ptr .align 1 _Z19wavelet_spectrogramPfS_S_S_S_S_Piiiff_param_2,
	.param .u64 .ptr .align 1 _Z19wavelet_spectrogramPfS_S_S_S_S_Piiiff_param_3,
	.param .u64 .ptr .align 1 _Z19wavelet_spectrogramPfS_S_S_S_S_Piiiff_param_4,
	.param .u64 .ptr .align 1 _Z19wavelet_spectrogramPfS_S_S_S_S_Piiiff_param_5,
	.param .u64 .ptr .align 1 _Z19wavelet_spectrogramPfS_S_S_S_S_Piiiff_param_6,
	.param .u32 _Z19wavelet_spectrogramPfS_S_S_S_S_Piiiff_param_7,
	.param .u32 _Z19wavelet_spectrogramPfS_S_S_S_S_Piiiff_param_8,
	.param .f32 _Z19wavelet_spectrogramPfS_S_S_S_S_Piiiff_param_9,
	.param .f32 _Z19wavelet_spectrogramPfS_S_S_S_S_Piiiff_param_10
)
{
	.local .align 4 .b8 	__local_depot0[28];
	.reg .b64 	%SP;
	.reg .b64 	%SPL;
	.reg .pred 	%p<116>;
	.reg .b32 	%r<577>;
	.reg .b32 	%f<1218>;
	.reg .b64 	%rd<229>;
	.reg .b64 	%fd<13>;

	mov.u64 	%SPL, __local_depot0;
	ld.param.u64 	%rd29, [_Z19wavelet_spectrogramPfS_S_S_S_S_Piiiff_param_0];
	ld.param.u64 	%rd30, [_Z19wavelet_spectrogramPfS_S_S_S_S_Piiiff_param_1];
	ld.param.u64 	%rd25, [_Z19wavelet_spectrogramPfS_S_S_S_S_Piiiff_param_2];
	ld.param.u64 	%rd31, [_Z19wavelet_spectrogramPfS_S_S_S_S_Piiiff_param_6];
	ld.param.u32 	%r162, [_Z19wavelet_spectrogramPfS_S_S_S_S_Piiiff_param_7];
	cvta.to.global.u64 	%rd1, %rd31;
	cvta.to.global.u64 	%rd2, %rd30;
	cvta.to.global.u64 	%rd3, %rd25;
	cvta.to.global.u64 	%rd4, %rd29;
	add.u64 	%rd5, %SPL, 0;
	mov.u32 	%r165, %ctaid.x;
	mov.u32 	%r166, %ntid.x;
	mov.u32 	%r167, %tid.x;
	mad.lo.s32 	%r1, %r165, %r166, %r167;
	setp.lt.s32 	%p1, %r162, 1;
	mov.b32 	%r523, 0;
	@%p1 bra 	$L__BB0_13;
	and.b32  	%r2, %r162, 15;
	setp.lt.u32 	%p2, %r162, 16;
	mov.b32 	%r515, 0;
	mov.u32 	%r523, %r515;
	@%p2 bra 	$L__BB0_4;
	and.b32  	%r515, %r162, 2147483632;
	mov.b32 	%r509, 0;
	mov.u32 	%r523, %r509;
$L__BB0_3:
	.pragma "nounroll";
	mul.wide.u32 	%rd33, %r509, 4;
	add.s64 	%rd34, %rd1, %rd33;
	ld.global.u32 	%r171, [%rd34];
	add.s32 	%r172, %r171, %r523;
	ld.global.u32 	%r173, [%rd34+4];
	add.s32 	%r174, %r173, %r172;
	ld.global.u32 	%r175, [%rd34+8];
	add.s32 	%r176, %r175, %r174;
	ld.global.u32 	%r177, [%rd34+12];
	add.s32 	%r178, %r177, %r176;
	ld.global.u32 	%r179, [%rd34+16];
	add.s32 	%r180, %r179, %r178;
	ld.global.u32 	%r181, [%rd34+20];
	add.s32 	%r182, %r181, %r180;
	ld.global.u32 	%r183, [%rd34+24];
	add.s32 	%r184, %r183, %r182;
	ld.global.u32 	%r185, [%rd34+28];
	add.s32 	%r186, %r185, %r184;
	ld.global.u32 	%r187, [%rd34+32];
	add.s32 	%r188, %r187, %r186;
	ld.global.u32 	%r189, [%rd34+36];
	add.s32 	%r190, %r189, %r188;
	ld.global.u32 	%r191, [%rd34+40];
	add.s32 	%r192, %r191, %r190;
	ld.global.u32 	%r193, [%rd34+44];
	add.s32 	%r194, %r193, %r192;
	ld.global.u32 	%r195, [%rd34+48];
	add.s32 	%r196, %r195, %r194;
	ld.global.u32 	%r197, [%rd34+52];
	add.s32 	%r198, %r197, %r196;
	ld.global.u32 	%r199, [%rd34+56];
	add.s32 	%r200, %r199, %r198;
	ld.global.u32 	%r201, [%rd34+60];
	add.s32 	%r523, %r201, %r200;
	add.s32 	%r509, %r509, 16;
	setp.ne.s32 	%p3, %r509, %r515;
	@%p3 bra 	$L__BB0_3;
$L__BB0_4:
	setp.eq.s32 	%p4, %r2, 0;
	@%p4 bra 	$L__BB0_13;
	and.b32  	%r11, %r162, 7;
	setp.lt.u32 	%p5, %r2, 8;
	@%p5 bra 	$L__BB0_7;
	mul.wide.u32 	%rd35, %r515, 4;
	add.s64 	%rd36, %rd1, %rd35;
	ld.global.u32 	%r203, [%rd36];
	add.s32 	%r204, %r203, %r523;
	ld.global.u32 	%r205, [%rd36+4];
	add.s32 	%r206, %r205, %r204;
	ld.global.u32 	%r207, [%rd36+8];
	add.s32 	%r208, %r207, %r206;
	ld.global.u32 	%r209, [%rd36+12];
	add.s32 	%r210, %r209, %r208;
	ld.global.u32 	%r211, [%rd36+16];
	add.s32 	%r212, %r211, %r210;
	ld.global.u32 	%r213, [%rd36+20];
	add.s32 	%r214, %r213, %r212;
	ld.global.u32 	%r215, [%rd36+24];
	add.s32 	%r216, %r215, %r214;
	ld.global.u32 	%r217, [%rd36+28];
	add.s32 	%r523, %r217, %r216;
	add.s32 	%r515, %r515, 8;
$L__BB0_7:
	setp.eq.s32 	%p6, %r11, 0;
	@%p6 bra 	$L__BB0_13;
	and.b32  	%r17, %r162, 3;
	setp.lt.u32 	%p7, %r11, 4;
	@%p7 bra 	$L__BB0_10;
	mul.wide.u32 	%rd37, %r515, 4;
	add.s64 	%rd38, %rd1, %rd37;
	ld.global.u32 	%r219, [%rd38];
	add.s32 	%r220, %r219, %r523;
	ld.global.u32 	%r221, [%rd38+4];
	add.s32 	%r222, %r221, %r220;
	ld.global.u32 	%r223, [%rd38+8];
	add.s32 	%r224, %r223, %r222;
	ld.global.u32 	%r225, [%rd38+12];
	add.s32 	%r523, %r225, %r224;
	add.s32 	%r515, %r515, 4;
$L__BB0_10:
	setp.eq.s32 	%p8, %r17, 0;
	@%p8 bra 	$L__BB0_13;
	mov.b32 	%r522, 0;
$L__BB0_12:
	.pragma "nounroll";
	mul.wide.u32 	%rd39, %r515, 4;
	add.s64 	%rd40, %rd1, %rd39;
	ld.global.u32 	%r227, [%rd40];
	add.s32 	%r523, %r227, %r523;
	add.s32 	%r515, %r515, 1;
	add.s32 	%r522, %r522, 1;
	setp.ne.s32 	%p9, %r522, %r17;
	@%p9 bra 	$L__BB0_12;
$L__BB0_13:
	setp.ge.s32 	%p10, %r1, %r523;
	@%p10 bra 	$L__BB0_136;
	setp.lt.s32 	%p11, %r1, 1;
	mov.b64 	%rd220, 0;
	@%p11 bra 	$L__BB0_17;
	mov.b32 	%r524, 0;
	mov.u32 	%r525, %r524;
$L__BB0_16:
	add.s32 	%r32, %r525, 1;
	cvt.u64.u32 	%rd220, %r32;
	mul.wide.u32 	%rd42, %r525, 4;
	add.s64 	%rd43, %rd1, %rd42;
	ld.global.u32 	%r229, [%rd43+4];
	add.s32 	%r524, %r229, %r524;
	setp.lt.s32 	%p12, %r524, %r1;
	mov.u32 	%r525, %r32;
	@%p12 bra 	$L__BB0_16;
$L__BB0_17:
	ld.param.f32 	%f1139, [_Z19wavelet_spectrogramPfS_S_S_S_S_Piiiff_param_10];
	ld.param.u64 	%rd219, [_Z19wavelet_spectrogramPfS_S_S_S_S_Piiiff_param_5];
	ld.param.u64 	%rd218, [_Z19wavelet_spectrogramPfS_S_S_S_S_Piiiff_param_4];
	cvta.to.global.u64 	%rd44, %rd219;
	mul.wide.s32 	%rd45, %r1, 4;
	add.s64 	%rd46, %rd44, %rd45;
	ld.global.f32 	%f1, [%rd46];
	cvta.to.global.u64 	%rd47, %rd218;
	shl.b64 	%rd48, %rd220, 2;
	add.s64 	%rd49, %rd47, %rd48;
	ld.global.f32 	%f2, [%rd49];
	neg.f32 	%f3, %f1139;
	setp.eq.f32 	%p13, %f1139, 0f00000000;
	mov.f32 	%f1140, 0f3F800000;
	@%p13 bra 	$L__BB0_20;
	mov.f32 	%f174, 0fB1800000;
	mov.f32 	%f175, 0f3EE38E39;
	mul.rn.f32 	%f176, %f175, %f174;
	mov.f32 	%f177, 0f3D4A4588;
	mov.f32 	%f178, 0f3DF80F5F;
	mul.rn.f32 	%f179, %f178, %f177;
	mul.f32 	%f180, %f179, 0f40400000;
	fma.rn.f32 	%f181, %f176, 0f3FB8AA3B, 0f336DD092;
	fma.rn.f32 	%f182, 0f3E638E39, 0f32A55E34, %f181;
	fma.rn.f32 	%f183, %f180, %f176, %f182;
	fma.rn.f32 	%f184, %f179, 0f3E638E39, %f183;
	mov.f32 	%f185, 0f405484B1;
	add.rn.f32 	%f186, %f185, %f184;
	mul.rn.f32 	%f187, %f186, %f3;
	cvt.rni.f32.f32 	%f188, %f187;
	sub.f32 	%f189, %f187, %f188;
	neg.f32 	%f190, %f187;
	fma.rn.f32 	%f191, %f186, %f3, %f190;
	mov.f32 	%f192, 0fC05484B1;
	add.rn.f32 	%f193, %f186, %f192;
	neg.f32 	%f194, %f193;
	add.rn.f32 	%f195, %f184, %f194;
	fma.rn.f32 	%f196, %f195, %f3, %f191;
	add.f32 	%f197, %f189, %f196;
	setp.gt.f32 	%p14, %f188, 0f00000000;
	selp.b32 	%r230, 0, -2097152000, %p14;
	abs.f32 	%f198, %f3;
	setp.num.f32 	%p15, %f198, %f198;
	setp.lt.f32 	%p16, %f187, 0f00000000;
	selp.f32 	%f199, 0f00000000, 0f7F800000, %p16;
	abs.f32 	%f200, %f187;
	setp.gt.f32 	%p17, %f200, 0f43180000;
	cvt.rzi.s32.f32 	%r231, %f188;
	shl.b32 	%r232, %r231, 23;
	sub.s32 	%r233, %r232, %r230;
	mov.b32 	%f201, %r233;
	add.s32 	%r234, %r230, 2130706432;
	mov.b32 	%f202, %r234;
	fma.rn.f32 	%f203, %f197, 0f391FCB8E, 0f3AAF85ED;
	fma.rn.f32 	%f204, %f203, %f197, 0f3C1D9856;
	fma.rn.f32 	%f205, %f204, %f197, 0f3D6357BB;
	fma.rn.f32 	%f206, %f205, %f197, 0f3E75FDEC;
	fma.rn.f32 	%f207, %f206, %f197, 0f3F317218;
	fma.rn.f32 	%f208, %f207, %f197, 0f3F800000;
	mul.f32 	%f209, %f208, %f202;
	mul.f32 	%f210, %f209, %f201;
	selp.f32 	%f1140, %f199, %f210, %p17;
	@%p15 bra 	$L__BB0_20;
	mov.f32 	%f211, 0f41200000;
	add.rn.f32 	%f1140, %f211, %f3;
$L__BB0_20:
	ld.param.u32 	%r506, [_Z19wavelet_spectrogramPfS_S_S_S_S_Piiiff_param_8];
	setp.lt.s32 	%p18, %r506, 1;
	mov.b32 	%r527, 0;
	@%p18 bra 	$L__BB0_24;
	ld.param.f32 	%f1135, [_Z19wavelet_spectrogramPfS_S_S_S_S_Piiiff_param_9];
	mul.f32 	%f212, %f1135, 0f40C90FDB;
	mul.f32 	%f7, %f212, %f2;
	mov.b32 	%r526, 0;
$L__BB0_22:
	mul.wide.u32 	%rd50, %r526, 4;
	add.s64 	%rd51, %rd4, %rd50;
	ld.global.f32 	%f213, [%rd51];
	sub.f32 	%f214, %f213, %f1;
	mul.f32 	%f215, %f7, %f214;
	abs.f32 	%f216, %f215;
	neg.f32 	%f217, %f216;
	mul.f32 	%f218, %f216, %f217;
	fma.rn.f32 	%f219, %f218, 0f3BBB989D, 0f3F000000;
	cvt.sat.f32.f32 	%f220, %f219;
	mov.f32 	%f221, 0f4B400001;
	mov.f32 	%f222, 0f437C0000;
	fma.rm.f32 	%f223, %f220, %f222, %f221;
	add.f32 	%f224, %f223, 0fCB40007F;
	neg.f32 	%f225, %f224;
	fma.rn.f32 	%f226, %f218, 0f3FB8AA3B, %f225;
	fma.rn.f32 	%f227, %f218, 0f32A57060, %f226;
	mov.b32 	%r237, %f223;
	shl.b32 	%r238, %r237, 23;
	mov.b32 	%f228, %r238;
	ex2.approx.ftz.f32 	%f229, %f227;
	mul.f32 	%f230, %f229, %f228;
	setp.geu.f32 	%p19, %f230, %f1140;
	mov.u32 	%r527, %r526;
	@%p19 bra 	$L__BB0_24;
	ld.param.u32 	%r527, [_Z19wavelet_spectrogramPfS_S_S_S_S_Piiiff_param_8];
	add.s32 	%r526, %r526, 1;
	setp.ne.s32 	%p20, %r526, %r527;
	@%p20 bra 	$L__BB0_22;
$L__BB0_24:
	ld.param.f32 	%f1136, [_Z19wavelet_spectrogramPfS_S_S_S_S_Piiiff_param_9];
	ld.param.u32 	%r530, [_Z19wavelet_spectrogramPfS_S_S_S_S_Piiiff_param_8];
	mul.f32 	%f231, %f1136, 0f40C90FDB;
	mul.f32 	%f8, %f231, %f2;
	min.s32 	%r37, %r530, 1;
	add.s32 	%r38, %r37, -1;
$L__BB0_25:
	mov.u32 	%r39, %r530;
	setp.lt.s32 	%p21, %r39, 2;
	mov.u32 	%r529, %r37;
	mov.u32 	%r530, %r38;
	@%p21 bra 	$L__BB0_27;
	add.s32 	%r530, %r39, -1;
	mul.wide.u32 	%rd52, %r530, 4;
	add.s64 	%rd53, %rd4, %rd52;
	ld.global.f32 	%f232, [%rd53];
	sub.f32 	%f233, %f232, %f1;
	mul.f32 	%f234, %f8, %f233;
	abs.f32 	%f235, %f234;
	neg.f32 	%f236, %f235;
	mul.f32 	%f237, %f235, %f236;
	fma.rn.f32 	%f238, %f237, 0f3BBB989D, 0f3F000000;
	cvt.sat.f32.f32 	%f239, %f238;
	mov.f32 	%f240, 0f4B400001;
	mov.f32 	%f241, 0f437C0000;
	fma.rm.f32 	%f242, %f239, %f241, %f240;
	add.f32 	%f243, %f242, 0fCB40007F;
	neg.f32 	%f244, %f243;
	fma.rn.f32 	%f245, %f237, 0f3FB8AA3B, %f244;
	fma.rn.f32 	%f246, %f237, 0f32A57060, %f245;
	mov.b32 	%r239, %f242;
	shl.b32 	%r240, %r239, 23;
	mov.b32 	%f247, %r240;
	ex2.approx.ftz.f32 	%f248, %f246;
	mul.f32 	%f249, %f248, %f247;
	setp.lt.f32 	%p22, %f249, %f1140;
	mov.u32 	%r529, %r39;
	@%p22 bra 	$L__BB0_25;
$L__BB0_27:
	sub.s32 	%r241, %r530, %r527;
	setp.lt.s32 	%p23, %r241, 10;
	mov.f32 	%f1217, 0f00000000;
	@%p23 bra 	$L__BB0_135;
	setp.ge.s32 	%p24, %r527, %r529;
	mov.f32 	%f1161, 0f00000000;
	mov.f32 	%f1162, %f1161;
	@%p24 bra 	$L__BB0_46;
	ld.param.u64 	%rd207, [_Z19wavelet_spectrogramPfS_S_S_S_S_Piiiff_param_2];
	setp.ne.s64 	%p25, %rd207, 0;
	@%p25 bra 	$L__BB0_38;
	sub.s32 	%r43, %r529, %r527;
	sub.s32 	%r261, %r527, %r529;
	setp.gt.u32 	%p32, %r261, -4;
	mov.f32 	%f1162, 0f00000000;
	mov.u32 	%r533, %r527;
	mov.f32 	%f1161, %f1162;
	@%p32 bra 	$L__BB0_33;
	mov.b32 	%r532, 0;
	mov.f32 	%f1162, 0f00000000;
	and.b32  	%r271, %r43, -4;
	mov.u32 	%r533, %r527;
$L__BB0_32:
	.pragma "nounroll";
	mul.wide.u32 	%rd66, %r533, 4;
	add.s64 	%rd67, %rd4, %rd66;
	ld.global.f32 	%f406, [%rd67];
	sub.f32 	%f407, %f406, %f1;
	mul.f32 	%f408, %f8, %f407;
	abs.f32 	%f409, %f408;
	neg.f32 	%f410, %f409;
	mul.f32 	%f411, %f409, %f410;
	fma.rn.f32 	%f412, %f411, 0f3BBB989D, 0f3F000000;
	cvt.sat.f32.f32 	%f413, %f412;
	mov.f32 	%f414, 0f4B400001;
	mov.f32 	%f415, 0f437C0000;
	fma.rm.f32 	%f416, %f413, %f415, %f414;
	add.f32 	%f417, %f416, 0fCB40007F;
	neg.f32 	%f418, %f417;
	fma.rn.f32 	%f419, %f411, 0f3FB8AA3B, %f418;
	fma.rn.f32 	%f420, %f411, 0f32A57060, %f419;
	mov.b32 	%r263, %f416;
	shl.b32 	%r264, %r263, 23;
	mov.b32 	%f421, %r264;
	ex2.approx.ftz.f32 	%f422, %f420;
	mul.f32 	%f423, %f422, %f421;
	add.s64 	%rd68, %rd2, %rd66;
	ld.global.f32 	%f424, [%rd68];
	fma.rn.f32 	%f425, %f424, %f423, %f1161;
	add.f32 	%f426, %f1162, %f423;
	ld.global.f32 	%f427, [%rd67+4];
	sub.f32 	%f428, %f427, %f1;
	mul.f32 	%f429, %f8, %f428;
	abs.f32 	%f430, %f429;
	neg.f32 	%f431, %f430;
	mul.f32 	%f432, %f430, %f431;
	fma.rn.f32 	%f433, %f432, 0f3BBB989D, 0f3F000000;
	cvt.sat.f32.f32 	%f434, %f433;
	fma.rm.f32 	%f435, %f434, %f415, %f414;
	add.f32 	%f436, %f435, 0fCB40007F;
	neg.f32 	%f437, %f436;
	fma.rn.f32 	%f438, %f432, 0f3FB8AA3B, %f437;
	fma.rn.f32 	%f439, %f432, 0f32A57060, %f438;
	mov.b32 	%r265, %f435;
	shl.b32 	%r266, %r265, 23;
	mov.b32 	%f440, %r266;
	ex2.approx.ftz.f32 	%f441, %f439;
	mul.f32 	%f442, %f441, %f440;
	ld.global.f32 	%f443, [%rd68+4];
	fma.rn.f32 	%f444, %f443, %f442, %f425;
	add.f32 	%f445, %f426, %f442;
	ld.global.f32 	%f446, [%rd67+8];
	sub.f32 	%f447, %f446, %f1;
	mul.f32 	%f448, %f8, %f447;
	abs.f32 	%f449, %f448;
	neg.f32 	%f450, %f449;
	mul.f32 	%f451, %f449, %f450;
	fma.rn.f32 	%f452, %f451, 0f3BBB989D, 0f3F000000;
	cvt.sat.f32.f32 	%f453, %f452;
	fma.rm.f32 	%f454, %f453, %f415, %f414;
	add.f32 	%f455, %f454, 0fCB40007F;
	neg.f32 	%f456, %f455;
	fma.rn.f32 	%f457, %f451, 0f3FB8AA3B, %f456;
	fma.rn.f32 	%f458, %f451, 0f32A57060, %f457;
	mov.b32 	%r267, %f454;
	shl.b32 	%r268, %r267, 23;
	mov.b32 	%f459, %r268;
	ex2.approx.ftz.f32 	%f460, %f458;
	mul.f32 	%f461, %f460, %f459;
	ld.global.f32 	%f462, [%rd68+8];
	fma.rn.f32 	%f463, %f462, %f461, %f444;
	add.f32 	%f464, %f445, %f461;
	ld.global.f32 	%f465, [%rd67+12];
	sub.f32 	%f466, %f465, %f1;
	mul.f32 	%f467, %f8, %f466;
	abs.f32 	%f468, %f467;
	neg.f32 	%f469, %f468;
	mul.f32 	%f470, %f468, %f469;
	fma.rn.f32 	%f471, %f470, 0f3BBB989D, 0f3F000000;
	cvt.sat.f32.f32 	%f472, %f471;
	fma.rm.f32 	%f473, %f472, %f415, %f414;
	add.f32 	%f474, %f473, 0fCB40007F;
	neg.f32 	%f475, %f474;
	fma.rn.f32 	%f476, %f470, 0f3FB8AA3B, %f475;
	fma.rn.f32 	%f477, %f470, 0f32A57060, %f476;
	mov.b32 	%r269, %f473;
	shl.b32 	%r270, %r269, 23;
	mov.b32 	%f478, %r270;
	ex2.approx.ftz.f32 	%f479, %f477;
	mul.f32 	%f480, %f479, %f478;
	ld.global.f32 	%f481, [%rd68+12];
	fma.rn.f32 	%f1161, %f481, %f480, %f463;
	add.f32 	%f1162, %f464, %f480;
	add.s32 	%r533, %r533, 4;
	add.s32 	%r532, %r532, 4;
	setp.ne.s32 	%p33, %r532, %r271;
	@%p33 bra 	$L__BB0_32;
$L__BB0_33:
	and.b32  	%r49, %r43, 3;
	setp.eq.s32 	%p34, %r49, 0;
	@%p34 bra 	$L__BB0_46;
	setp.eq.s32 	%p35, %r49, 1;
	@%p35 bra 	$L__BB0_36;
	mul.wide.u32 	%rd69, %r533, 4;
	add.s64 	%rd70, %rd4, %rd69;
	ld.global.f32 	%f483, [%rd70];
	sub.f32 	%f484, %f483, %f1;
	mul.f32 	%f485, %f8, %f484;
	abs.f32 	%f486, %f485;
	neg.f32 	%f487, %f486;
	mul.f32 	%f488, %f486, %f487;
	fma.rn.f32 	%f489, %f488, 0f3BBB989D, 0f3F000000;
	cvt.sat.f32.f32 	%f490, %f489;
	mov.f32 	%f491, 0f4B400001;
	mov.f32 	%f492, 0f437C0000;
	fma.rm.f32 	%f493, %f490, %f492, %f491;
	add.f32 	%f494, %f493, 0fCB40007F;
	neg.f32 	%f495, %f494;
	fma.rn.f32 	%f496, %f488, 0f3FB8AA3B, %f495;
	fma.rn.f32 	%f497, %f488, 0f32A57060, %f496;
	mov.b32 	%r272, %f493;
	shl.b32 	%r273, %r272, 23;
	mov.b32 	%f498, %r273;
	ex2.approx.ftz.f32 	%f499, %f497;
	mul.f32 	%f500, %f499, %f498;
	add.s64 	%rd71, %rd2, %rd69;
	ld.global.f32 	%f501, [%rd71];
	fma.rn.f32 	%f502, %f501, %f500, %f1161;
	add.f32 	%f503, %f1162, %f500;
	ld.global.f32 	%f504, [%rd70+4];
	sub.f32 	%f505, %f504, %f1;
	mul.f32 	%f506, %f8, %f505;
	abs.f32 	%f507, %f506;
	neg.f32 	%f508, %f507;
	mul.f32 	%f509, %f507, %f508;
	fma.rn.f32 	%f510, %f509, 0f3BBB989D, 0f3F000000;
	cvt.sat.f32.f32 	%f511, %f510;
	fma.rm.f32 	%f512, %f511, %f492, %f491;
	add.f32 	%f513, %f512, 0fCB40007F;
	neg.f32 	%f514, %f513;
	fma.rn.f32 	%f515, %f509, 0f3FB8AA3B, %f514;
	fma.rn.f32 	%f516, %f509, 0f32A57060, %f515;
	mov.b32 	%r274, %f512;
	shl.b32 	%r275, %r274, 23;
	mov.b32 	%f517, %r275;
	ex2.approx.ftz.f32 	%f518, %f516;
	mul.f32 	%f519, %f518, %f517;
	ld.global.f32 	%f520, [%rd71+4];
	fma.rn.f32 	%f1161, %f520, %f519, %f502;
	add.f32 	%f1162, %f503, %f519;
	add.s32 	%r533, %r533, 2;
$L__BB0_36:
	and.b32  	%r276, %r43, 1;
	setp.eq.b32 	%p36, %r276, 1;
	not.pred 	%p37, %p36;
	@%p37 bra 	$L__BB0_46;
	mul.wide.u32 	%rd72, %r533, 4;
	add.s64 	%rd73, %rd4, %rd72;
	ld.global.f32 	%f521, [%rd73];
	sub.f32 	%f522, %f521, %f1;
	mul.f32 	%f523, %f8, %f522;
	abs.f32 	%f524, %f523;
	neg.f32 	%f525, %f524;
	mul.f32 	%f526, %f524, %f525;
	fma.rn.f32 	%f527, %f526, 0f3BBB989D, 0f3F000000;
	cvt.sat.f32.f32 	%f528, %f527;
	mov.f32 	%f529, 0f4B400001;
	mov.f32 	%f530, 0f437C0000;
	fma.rm.f32 	%f531, %f528, %f530, %f529;
	add.f32 	%f532, %f531, 0fCB40007F;
	neg.f32 	%f533, %f532;
	fma.rn.f32 	%f534, %f526, 0f3FB8AA3B, %f533;
	fma.rn.f32 	%f535, %f526, 0f32A57060, %f534;
	mov.b32 	%r277, %f531;
	shl.b32 	%r278, %r277, 23;
	mov.b32 	%f536, %r278;
	ex2.approx.ftz.f32 	%f537, %f535;
	mul.f32 	%f538, %f537, %f536;
	add.s64 	%rd74, %rd2, %rd72;
	ld.global.f32 	%f539, [%rd74];
	fma.rn.f32 	%f1161, %f539, %f538, %f1161;
	add.f32 	%f1162, %f1162, %f538;
	bra.uni 	$L__BB0_46;
$L__BB0_38:
	sub.s32 	%r242, %r527, %r529;
	setp.gt.u32 	%p26, %r242, -4;
	mov.f32 	%f1162, 0f00000000;
	mov.u32 	%r537, %r527;
	mov.f32 	%f1161, %f1162;
	@%p26 bra 	$L__BB0_41;
	mov.b32 	%r536, 0;
	mov.f32 	%f1162, 0f00000000;
	sub.s32 	%r252, %r529, %r527;
	and.b32  	%r253, %r252, -4;
	mov.u32 	%r537, %r527;
$L__BB0_40:
	.pragma "nounroll";
	mul.wide.u32 	%rd54, %r537, 4;
	add.s64 	%rd55, %rd4, %rd54;
	ld.global.f32 	%f255, [%rd55];
	sub.f32 	%f256, %f255, %f1;
	mul.f32 	%f257, %f8, %f256;
	abs.f32 	%f258, %f257;
	neg.f32 	%f259, %f258;
	mul.f32 	%f260, %f258, %f259;
	fma.rn.f32 	%f261, %f260, 0f3BBB989D, 0f3F000000;
	cvt.sat.f32.f32 	%f262, %f261;
	mov.f32 	%f263, 0f4B400001;
	mov.f32 	%f264, 0f437C0000;
	fma.rm.f32 	%f265, %f262, %f264, %f263;
	add.f32 	%f266, %f265, 0fCB40007F;
	neg.f32 	%f267, %f266;
	fma.rn.f32 	%f268, %f260, 0f3FB8AA3B, %f267;
	fma.rn.f32 	%f269, %f260, 0f32A57060, %f268;
	mov.b32 	%r244, %f265;
	shl.b32 	%r245, %r244, 23;
	mov.b32 	%f270, %r245;
	ex2.approx.ftz.f32 	%f271, %f269;
	mul.f32 	%f272, %f271, %f270;
	add.s64 	%rd56, %rd3, %rd54;
	ld.global.f32 	%f273, [%rd56];
	mul.f32 	%f274, %f272, %f273;
	add.s64 	%rd57, %rd2, %rd54;
	ld.global.f32 	%f275, [%rd57];
	fma.rn.f32 	%f276, %f275, %f274, %f1161;
	add.f32 	%f277, %f1162, %f274;
	ld.global.f32 	%f278, [%rd55+4];
	sub.f32 	%f279, %f278, %f1;
	mul.f32 	%f280, %f8, %f279;
	abs.f32 	%f281, %f280;
	neg.f32 	%f282, %f281;
	mul.f32 	%f283, %f281, %f282;
	fma.rn.f32 	%f284, %f283, 0f3BBB989D, 0f3F000000;
	cvt.sat.f32.f32 	%f285, %f284;
	fma.rm.f32 	%f286, %f285, %f264, %f263;
	add.f32 	%f287, %f286, 0fCB40007F;
	neg.f32 	%f288, %f287;
	fma.rn.f32 	%f289, %f283, 0f3FB8AA3B, %f288;
	fma.rn.f32 	%f290, %f283, 0f32A57060, %f289;
	mov.b32 	%r246, %f286;
	shl.b32 	%r247, %r246, 23;
	mov.b32 	%f291, %r247;
	ex2.approx.ftz.f32 	%f292, %f290;
	mul.f32 	%f293, %f292, %f291;
	ld.global.f32 	%f294, [%rd56+4];
	mul.f32 	%f295, %f293, %f294;
	ld.global.f32 	%f296, [%rd57+4];
	fma.rn.f32 	%f297, %f296, %f295, %f276;
	add.f32 	%f298, %f277, %f295;
	ld.global.f32 	%f299, [%rd55+8];
	sub.f32 	%f300, %f299, %f1;
	mul.f32 	%f301, %f8, %f300;
	abs.f32 	%f302, %f301;
	neg.f32 	%f303, %f302;
	mul.f32 	%f304, %f302, %f303;
	fma.rn.f32 	%f305, %f304, 0f3BBB989D, 0f3F000000;
	cvt.sat.f32.f32 	%f306, %f305;
	fma.rm.f32 	%f307, %f306, %f264, %f263;
	add.f32 	%f308, %f307, 0fCB40007F;
	neg.f32 	%f309, %f308;
	fma.rn.f32 	%f310, %f304, 0f3FB8AA3B, %f309;
	fma.rn.f32 	%f311, %f304, 0f32A57060, %f310;
	mov.b32 	%r248, %f307;
	shl.b32 	%r249, %r248, 23;
	mov.b32 	%f312, %r249;
	ex2.approx.ftz.f32 	%f313, %f311;
	mul.f32 	%f314, %f313, %f312;
	ld.global.f32 	%f315, [%rd56+8];
	mul.f32 	%f316, %f314, %f315;
	ld.global.f32 	%f317, [%rd57+8];
	fma.rn.f32 	%f318, %f317, %f316, %f297;
	add.f32 	%f319, %f298, %f316;
	ld.global.f32 	%f320, [%rd55+12];
	sub.f32 	%f321, %f320, %f1;
	mul.f32 	%f322, %f8, %f321;
	abs.f32 	%f323, %f322;
	neg.f32 	%f324, %f323;
	mul.f32 	%f325, %f323, %f324;
	fma.rn.f32 	%f326, %f325, 0f3BBB989D, 0f3F000000;
	cvt.sat.f32.f32 	%f327, %f326;
	fma.rm.f32 	%f328, %f327, %f264, %f263;
	add.f32 	%f329, %f328, 0fCB40007F;
	neg.f32 	%f330, %f329;
	fma.rn.f32 	%f331, %f325, 0f3FB8AA3B, %f330;
	fma.rn.f32 	%f332, %f325, 0f32A57060, %f331;
	mov.b32 	%r250, %f328;
	shl.b32 	%r251, %r250, 23;
	mov.b32 	%f333, %r251;
	ex2.approx.ftz.f32 	%f334, %f332;
	mul.f32 	%f335, %f334, %f333;
	ld.global.f32 	%f336, [%rd56+12];
	mul.f32 	%f337, %f335, %f336;
	ld.global.f32 	%f338, [%rd57+12];
	fma.rn.f32 	%f1161, %f338, %f337, %f318;
	add.f32 	%f1162, %f319, %f337;
	add.s32 	%r537, %r537, 4;
	add.s32 	%r536, %r536, 4;
	setp.ne.s32 	%p27, %r536, %r253;
	@%p27 bra 	$L__BB0_40;
$L__BB0_41:
	sub.s32 	%r57, %r529, %r527;
	and.b32  	%r58, %r57, 3;
	setp.eq.s32 	%p28, %r58, 0;
	@%p28 bra 	$L__BB0_46;
	setp.eq.s32 	%p29, %r58, 1;
	@%p29 bra 	$L__BB0_44;
	mul.wide.u32 	%rd58, %r537, 4;
	add.s64 	%rd59, %rd4, %rd58;
	ld.global.f32 	%f340, [%rd59];
	sub.f32 	%f341, %f340, %f1;
	mul.f32 	%f342, %f8, %f341;
	abs.f32 	%f343, %f342;
	neg.f32 	%f344, %f343;
	mul.f32 	%f345, %f343, %f344;
	fma.rn.f32 	%f346, %f345, 0f3BBB989D, 0f3F000000;
	cvt.sat.f32.f32 	%f347, %f346;
	mov.f32 	%f348, 0f4B400001;
	mov.f32 	%f349, 0f437C0000;
	fma.rm.f32 	%f350, %f347, %f349, %f348;
	add.f32 	%f351, %f350, 0fCB40007F;
	neg.f32 	%f352, %f351;
	fma.rn.f32 	%f353, %f345, 0f3FB8AA3B, %f352;
	fma.rn.f32 	%f354, %f345, 0f32A57060, %f353;
	mov.b32 	%r254, %f350;
	shl.b32 	%r255, %r254, 23;
	mov.b32 	%f355, %r255;
	ex2.approx.ftz.f32 	%f356, %f354;
	mul.f32 	%f357, %f356, %f355;
	add.s64 	%rd60, %rd3, %rd58;
	ld.global.f32 	%f358, [%rd60];
	mul.f32 	%f359, %f357, %f358;
	add.s64 	%rd61, %rd2, %rd58;
	ld.global.f32 	%f360, [%rd61];
	fma.rn.f32 	%f361, %f360, %f359, %f1161;
	add.f32 	%f362, %f1162, %f359;
	ld.global.f32 	%f363, [%rd59+4];
	sub.f32 	%f364, %f363, %f1;
	mul.f32 	%f365, %f8, %f364;
	abs.f32 	%f366, %f365;
	neg.f32 	%f367, %f366;
	mul.f32 	%f368, %f366, %f367;
	fma.rn.f32 	%f369, %f368, 0f3BBB989D, 0f3F000000;
	cvt.sat.f32.f32 	%f370, %f369;
	fma.rm.f32 	%f371, %f370, %f349, %f348;
	add.f32 	%f372, %f371, 0fCB40007F;
	neg.f32 	%f373, %f372;
	fma.rn.f32 	%f374, %f368, 0f3FB8AA3B, %f373;
	fma.rn.f32 	%f375, %f368, 0f32A57060, %f374;
	mov.b32 	%r256, %f371;
	shl.b32 	%r257, %r256, 23;
	mov.b32 	%f376, %r257;
	ex2.approx.ftz.f32 	%f377, %f375;
	mul.f32 	%f378, %f377, %f376;
	ld.global.f32 	%f379, [%rd60+4];
	mul.f32 	%f380, %f378, %f379;
	ld.global.f32 	%f381, [%rd61+4];
	fma.rn.f32 	%f1161, %f381, %f380, %f361;
	add.f32 	%f1162, %f362, %f380;
	add.s32 	%r537, %r537, 2;
$L__BB0_44:
	and.b32  	%r258, %r57, 1;
	setp.eq.b32 	%p30, %r258, 1;
	not.pred 	%p31, %p30;
	@%p31 bra 	$L__BB0_46;
	mul.wide.u32 	%rd62, %r537, 4;
	add.s64 	%rd63, %rd4, %rd62;
	ld.global.f32 	%f382, [%rd63];
	sub.f32 	%f383, %f382, %f1;
	mul.f32 	%f384, %f8, %f383;
	abs.f32 	%f385, %f384;
	neg.f32 	%f386, %f385;
	mul.f32 	%f387, %f385, %f386;
	fma.rn.f32 	%f388, %f387, 0f3BBB989D, 0f3F000000;
	cvt.sat.f32.f32 	%f389, %f388;
	mov.f32 	%f390, 0f4B400001;
	mov.f32 	%f391, 0f437C0000;
	fma.rm.f32 	%f392, %f389, %f391, %f390;
	add.f32 	%f393, %f392, 0fCB40007F;
	neg.f32 	%f394, %f393;
	fma.rn.f32 	%f395, %f387, 0f3FB8AA3B, %f394;
	fma.rn.f32 	%f396, %f387, 0f32A57060, %f395;
	mov.b32 	%r259, %f392;
	shl.b32 	%r260, %r259, 23;
	mov.b32 	%f397, %r260;
	ex2.approx.ftz.f32 	%f398, %f396;
	mul.f32 	%f399, %f398, %f397;
	add.s64 	%rd64, %rd3, %rd62;
	ld.global.f32 	%f400, [%rd64];
	mul.f32 	%f401, %f399, %f400;
	add.s64 	%rd65, %rd2, %rd62;
	ld.global.f32 	%f402, [%rd65];
	fma.rn.f32 	%f1161, %f402, %f401, %f1161;
	add.f32 	%f1162, %f1162, %f401;
$L__BB0_46:
	setp.ge.s32 	%p38, %r527, %r529;
	div.rn.f32 	%f43, %f1161, %f1162;
	mov.f32 	%f1183, 0f00000000;
	mov.f32 	%f1184, %f1183;
	@%p38 bra 	$L__BB0_64;
	ld.param.u64 	%rd208, [_Z19wavelet_spectrogramPfS_S_S_S_S_Piiiff_param_2];
	setp.ne.s64 	%p39, %rd208, 0;
	@%p39 bra 	$L__BB0_56;
	sub.s32 	%r300, %r527, %r529;
	setp.gt.u32 	%p46, %r300, -4;
	mov.f32 	%f1184, 0f00000000;
	mov.u32 	%r541, %r527;
	mov.f32 	%f1183, %f1184;
	@%p46 bra 	$L__BB0_51;
	mov.b32 	%r540, 0;
	mov.f32 	%f1184, 0f00000000;
	sub.s32 	%r310, %r529, %r527;
	and.b32  	%r311, %r310, -4;
	mov.u32 	%r541, %r527;
$L__BB0_50:
	.pragma "nounroll";
	mul.wide.u32 	%rd87, %r541, 4;
	add.s64 	%rd88, %rd4, %rd87;
	ld.global.f32 	%f702, [%rd88];
	sub.f32 	%f703, %f702, %f1;
	mul.f32 	%f704, %f8, %f703;
	abs.f32 	%f705, %f704;
	neg.f32 	%f706, %f705;
	mul.f32 	%f707, %f705, %f706;
	fma.rn.f32 	%f708, %f707, 0f3BBB989D, 0f3F000000;
	cvt.sat.f32.f32 	%f709, %f708;
	mov.f32 	%f710, 0f4B400001;
	mov.f32 	%f711, 0f437C0000;
	fma.rm.f32 	%f712, %f709, %f711, %f710;
	add.f32 	%f713, %f712, 0fCB40007F;
	neg.f32 	%f714, %f713;
	fma.rn.f32 	%f715, %f707, 0f3FB8AA3B, %f714;
	fma.rn.f32 	%f716, %f707, 0f32A57060, %f715;
	mov.b32 	%r302, %f712;
	shl.b32 	%r303, %r302, 23;
	mov.b32 	%f717, %r303;
	ex2.approx.ftz.f32 	%f718, %f716;
	mul.f32 	%f719, %f718, %f717;
	add.s64 	%rd89, %rd2, %rd87;
	ld.global.f32 	%f720, [%rd89];
	mul.f32 	%f721, %f720, %f720;
	fma.rn.f32 	%f722, %f719, %f721, %f1183;
	add.f32 	%f723, %f1184, %f719;
	ld.global.f32 	%f724, [%rd88+4];
	sub.f32 	%f725, %f724, %f1;
	mul.f32 	%f726, %f8, %f725;
	abs.f32 	%f727, %f726;
	neg.f32 	%f728, %f727;
	mul.f32 	%f729, %f727, %f728;
	fma.rn.f32 	%f730, %f729, 0f3BBB989D, 0f3F000000;
	cvt.sat.f32.f32 	%f731, %f730;
	fma.rm.f32 	%f732, %f731, %f711, %f710;
	add.f32 	%f733, %f732, 0fCB40007F;
	neg.f32 	%f734, %f733;
	fma.rn.f32 	%f735, %f729, 0f3FB8AA3B, %f734;
	fma.rn.f32 	%f736, %f729, 0f32A57060, %f735;
	mov.b32 	%r304, %f732;
	shl.b32 	%r305, %r304, 23;
	mov.b32 	%f737, %r305;
	ex2.approx.ftz.f32 	%f738, %f736;
	mul.f32 	%f739, %f738, %f737;
	ld.global.f32 	%f740, [%rd89+4];
	mul.f32 	%f741, %f740, %f740;
	fma.rn.f32 	%f742, %f739, %f741, %f722;
	add.f32 	%f743, %f723, %f739;
	ld.global.f32 	%f744, [%rd88+8];
	sub.f32 	%f745, %f744, %f1;
	mul.f32 	%f746, %f8, %f745;
	abs.f32 	%f747, %f746;
	neg.f32 	%f748, %f747;
	mul.f32 	%f749, %f747, %f748;
	fma.rn.f32 	%f750, %f749, 0f3BBB989D, 0f3F000000;
	cvt.sat.f32.f32 	%f751, %f750;
	fma.rm.f32 	%f752, %f751, %f711, %f710;
	add.f32 	%f753, %f752, 0fCB40007F;
	neg.f32 	%f754, %f753;
	fma.rn.f32 	%f755, %f749, 0f3FB8AA3B, %f754;
	fma.rn.f32 	%f756, %f749, 0f32A57060, %f755;
	mov.b32 	%r306, %f752;
	shl.b32 	%r307, %r306, 23;
	mov.b32 	%f757, %r307;
	ex2.approx.ftz.f32 	%f758, %f756;
	mul.f32 	%f759, %f758, %f757;
	ld.global.f32 	%f760, [%rd89+8];
	mul.f32 	%f761, %f760, %f760;
	fma.rn.f32 	%f762, %f759, %f761, %f742;
	add.f32 	%f763, %f743, %f759;
	ld.global.f32 	%f764, [%rd88+12];
	sub.f32 	%f765, %f764, %f1;
	mul.f32 	%f766, %f8, %f765;
	abs.f32 	%f767, %f766;
	neg.f32 	%f768, %f767;
	mul.f32 	%f769, %f767, %f768;
	fma.rn.f32 	%f770, %f769, 0f3BBB989D, 0f3F000000;
	cvt.sat.f32.f32 	%f771, %f770;
	fma.rm.f32 	%f772, %f771, %f711, %f710;
	add.f32 	%f773, %f772, 0fCB40007F;
	neg.f32 	%f774, %f773;
	fma.rn.f32 	%f775, %f769, 0f3FB8AA3B, %f774;
	fma.rn.f32 	%f776, %f769, 0f32A57060, %f775;
	mov.b32 	%r308, %f772;
	shl.b32 	%r309, %r308, 23;
	mov.b32 	%f777, %r309;
	ex2.approx.ftz.f32 	%f778, %f776;
	mul.f32 	%f779, %f778, %f777;
	ld.global.f32 	%f780, [%rd89+12];
	mul.f32 	%f781, %f780, %f780;
	fma.rn.f32 	%f1183, %f779, %f781, %f762;
	add.f32 	%f1184, %f763, %f779;
	add.s32 	%r541, %r541, 4;
	add.s32 	%r540, %r540, 4;
	setp.ne.s32 	%p47, %r540, %r311;
	@%p47 bra 	$L__BB0_50;
$L__BB0_51:
	sub.s32 	%r66, %r529, %r527;
	and.b32  	%r67, %r66, 3;
	setp.eq.s32 	%p48, %r67, 0;
	@%p48 bra 	$L__BB0_64;
	setp.eq.s32 	%p49, %r67, 1;
	@%p49 bra 	$L__BB0_54;
	mul.wide.u32 	%rd90, %r541, 4;
	add.s64 	%rd91, %rd4, %rd90;
	ld.global.f32 	%f783, [%rd91];
	sub.f32 	%f784, %f783, %f1;
	mul.f32 	%f785, %f8, %f784;
	abs.f32 	%f786, %f785;
	neg.f32 	%f787, %f786;
	mul.f32 	%f788, %f786, %f787;
	fma.rn.f32 	%f789, %f788, 0f3BBB989D, 0f3F000000;
	cvt.sat.f32.f32 	%f790, %f789;
	mov.f32 	%f791, 0f4B400001;
	mov.f32 	%f792, 0f437C0000;
	fma.rm.f32 	%f793, %f790, %f792, %f791;
	add.f32 	%f794, %f793, 0fCB40007F;
	neg.f32 	%f795, %f794;
	fma.rn.f32 	%f796, %f788, 0f3FB8AA3B, %f795;
	fma.rn.f32 	%f797, %f788, 0f32A57060, %f796;
	mov.b32 	%r312, %f793;
	shl.b32 	%r313, %r312, 23;
	mov.b32 	%f798, %r313;
	ex2.approx.ftz.f32 	%f799, %f797;
	mul.f32 	%f800, %f799, %f798;
	add.s64 	%rd92, %rd2, %rd90;
	ld.global.f32 	%f801, [%rd92];
	mul.f32 	%f802, %f801, %f801;
	fma.rn.f32 	%f803, %f800, %f802, %f1183;
	add.f32 	%f804, %f1184, %f800;
	ld.global.f32 	%f805, [%rd91+4];
	sub.f32 	%f806, %f805, %f1;
	mul.f32 	%f807, %f8, %f806;
	abs.f32 	%f808, %f807;
	neg.f32 	%f809, %f808;
	mul.f32 	%f810, %f808, %f809;
	fma.rn.f32 	%f811, %f810, 0f3BBB989D, 0f3F000000;
	cvt.sat.f32.f32 	%f812, %f811;
	fma.rm.f32 	%f813, %f812, %f792, %f791;
	add.f32 	%f814, %f813, 0fCB40007F;
	neg.f32 	%f815, %f814;
	fma.rn.f32 	%f816, %f810, 0f3FB8AA3B, %f815;
	fma.rn.f32 	%f817, %f810, 0f32A57060, %f816;
	mov.b32 	%r314, %f813;
	shl.b32 	%r315, %r314, 23;
	mov.b32 	%f818, %r315;
	ex2.approx.ftz.f32 	%f819, %f817;
	mul.f32 	%f820, %f819, %f818;
	ld.global.f32 	%f821, [%rd92+4];
	mul.f32 	%f822, %f821, %f821;
	fma.rn.f32 	%f1183, %f820, %f822, %f803;
	add.f32 	%f1184, %f804, %f820;
	add.s32 	%r541, %r541, 2;
$L__BB0_54:
	and.b32  	%r316, %r66, 1;
	setp.eq.b32 	%p50, %r316, 1;
	not.pred 	%p51, %p50;
	@%p51 bra 	$L__BB0_64;
	mul.wide.u32 	%rd93, %r541, 4;
	add.s64 	%rd94, %rd4, %rd93;
	ld.global.f32 	%f823, [%rd94];
	sub.f32 	%f824, %f823, %f1;
	mul.f32 	%f825, %f8, %f824;
	abs.f32 	%f826, %f825;
	neg.f32 	%f827, %f826;
	mul.f32 	%f828, %f826, %f827;
	fma.rn.f32 	%f829, %f828, 0f3BBB989D, 0f3F000000;
	cvt.sat.f32.f32 	%f830, %f829;
	mov.f32 	%f831, 0f4B400001;
	mov.f32 	%f832, 0f437C0000;
	fma.rm.f32 	%f833, %f830, %f832, %f831;
	add.f32 	%f834, %f833, 0fCB40007F;
	neg.f32 	%f835, %f834;
	fma.rn.f32 	%f836, %f828, 0f3FB8AA3B, %f835;
	fma.rn.f32 	%f837, %f828, 0f32A57060, %f836;
	mov.b32 	%r317, %f833;
	shl.b32 	%r318, %r317, 23;
	mov.b32 	%f838, %r318;
	ex2.approx.ftz.f32 	%f839, %f837;
	mul.f32 	%f840, %f839, %f838;
	add.s64 	%rd95, %rd2, %rd93;
	ld.global.f32 	%f841, [%rd95];
	mul.f32 	%f842, %f841, %f841;
	fma.rn.f32 	%f1183, %f840, %f842, %f1183;
	add.f32 	%f1184, %f1184, %f840;
	bra.uni 	$L__BB0_64;
$L__BB0_56:
	sub.s32 	%r279, %r527, %r529;
	setp.gt.u32 	%p40, %r279, -4;
	mov.f32 	%f1184, 0f00000000;
	mov.u32 	%r545, %r527;
	mov.f32 	%f1183, %f1184;
	@%p40 bra 	$L__BB0_59;
	mov.b32 	%r544, 0;
	mov.f32 	%f1184, 0f00000000;
	sub.s32 	%r289, %r529, %r527;
	and.b32  	%r290, %r289, -4;
	mov.u32 	%r545, %r527;
$L__BB0_58:
	.pragma "nounroll";
	mul.wide.u32 	%rd75, %r545, 4;
	add.s64 	%rd76, %rd4, %rd75;
	ld.global.f32 	%f544, [%rd76];
	sub.f32 	%f545, %f544, %f1;
	mul.f32 	%f546, %f8, %f545;
	abs.f32 	%f547, %f546;
	neg.f32 	%f548, %f547;
	mul.f32 	%f549, %f547, %f548;
	fma.rn.f32 	%f550, %f549, 0f3BBB989D, 0f3F000000;
	cvt.sat.f32.f32 	%f551, %f550;
	mov.f32 	%f552, 0f4B400001;
	mov.f32 	%f553, 0f437C0000;
	fma.rm.f32 	%f554, %f551, %f553, %f552;
	add.f32 	%f555, %f554, 0fCB40007F;
	neg.f32 	%f556, %f555;
	fma.rn.f32 	%f557, %f549, 0f3FB8AA3B, %f556;
	fma.rn.f32 	%f558, %f549, 0f32A57060, %f557;
	mov.b32 	%r281, %f554;
	shl.b32 	%r282, %r281, 23;
	mov.b32 	%f559, %r282;
	ex2.approx.ftz.f32 	%f560, %f558;
	mul.f32 	%f561, %f560, %f559;
	add.s64 	%rd77, %rd3, %rd75;
	ld.global.f32 	%f562, [%rd77];
	mul.f32 	%f563, %f561, %f562;
	add.s64 	%rd78, %rd2, %rd75;
	ld.global.f32 	%f564, [%rd78];
	mul.f32 	%f565, %f564, %f564;
	fma.rn.f32 	%f566, %f563, %f565, %f1183;
	add.f32 	%f567, %f1184, %f563;
	ld.global.f32 	%f568, [%rd76+4];
	sub.f32 	%f569, %f568, %f1;
	mul.f32 	%f570, %f8, %f569;
	abs.f32 	%f571, %f570;
	neg.f32 	%f572, %f571;
	mul.f32 	%f573, %f571, %f572;
	fma.rn.f32 	%f574, %f573, 0f3BBB989D, 0f3F000000;
	cvt.sat.f32.f32 	%f575, %f574;
	fma.rm.f32 	%f576, %f575, %f553, %f552;
	add.f32 	%f577, %f576, 0fCB40007F;
	neg.f32 	%f578, %f577;
	fma.rn.f32 	%f579, %f573, 0f3FB8AA3B, %f578;
	fma.rn.f32 	%f580, %f573, 0f32A57060, %f579;
	mov.b32 	%r283, %f576;
	shl.b32 	%r284, %r283, 23;
	mov.b32 	%f581, %r284;
	ex2.approx.ftz.f32 	%f582, %f580;
	mul.f32 	%f583, %f582, %f581;
	ld.global.f32 	%f584, [%rd77+4];
	mul.f32 	%f585, %f583, %f584;
	ld.global.f32 	%f586, [%rd78+4];
	mul.f32 	%f587, %f586, %f586;
	fma.rn.f32 	%f588, %f585, %f587, %f566;
	add.f32 	%f589, %f567, %f585;
	ld.global.f32 	%f590, [%rd76+8];
	sub.f32 	%f591, %f590, %f1;
	mul.f32 	%f592, %f8, %f591;
	abs.f32 	%f593, %f592;
	neg.f32 	%f594, %f593;
	mul.f32 	%f595, %f593, %f594;
	fma.rn.f32 	%f596, %f595, 0f3BBB989D, 0f3F000000;
	cvt.sat.f32.f32 	%f597, %f596;
	fma.rm.f32 	%f598, %f597, %f553, %f552;
	add.f32 	%f599, %f598, 0fCB40007F;
	neg.f32 	%f600, %f599;
	fma.rn.f32 	%f601, %f595, 0f3FB8AA3B, %f600;
	fma.rn.f32 	%f602, %f595, 0f32A57060, %f601;
	mov.b32 	%r285, %f598;
	shl.b32 	%r286, %r285, 23;
	mov.b32 	%f603, %r286;
	ex2.approx.ftz.f32 	%f604, %f602;
	mul.f32 	%f605, %f604, %f603;
	ld.global.f32 	%f606, [%rd77+8];
	mul.f32 	%f607, %f605, %f606;
	ld.global.f32 	%f608, [%rd78+8];
	mul.f32 	%f609, %f608, %f608;
	fma.rn.f32 	%f610, %f607, %f609, %f588;
	add.f32 	%f611, %f589, %f607;
	ld.global.f32 	%f612, [%rd76+12];
	sub.f32 	%f613, %f612, %f1;
	mul.f32 	%f614, %f8, %f613;
	abs.f32 	%f615, %f614;
	neg.f32 	%f616, %f615;
	mul.f32 	%f617, %f615, %f616;
	fma.rn.f32 	%f618, %f617, 0f3BBB989D, 0f3F000000;
	cvt.sat.f32.f32 	%f619, %f618;
	fma.rm.f32 	%f620, %f619, %f553, %f552;
	add.f32 	%f621, %f620, 0fCB40007F;
	neg.f32 	%f622, %f621;
	fma.rn.f32 	%f623, %f617, 0f3FB8AA3B, %f622;
	fma.rn.f32 	%f624, %f617, 0f32A57060, %f623;
	mov.b32 	%r287, %f620;
	shl.b32 	%r288, %r287, 23;
	mov.b32 	%f625, %r288;
	ex2.approx.ftz.f32 	%f626, %f624;
	mul.f32 	%f627, %f626, %f625;
	ld.global.f32 	%f628, [%rd77+12];
	mul.f32 	%f629, %f627, %f628;
	ld.global.f32 	%f630, [%rd78+12];
	mul.f32 	%f631, %f630, %f630;
	fma.rn.f32 	%f1183, %f629, %f631, %f610;
	add.f32 	%f1184, %f611, %f629;
	add.s32 	%r545, %r545, 4;
	add.s32 	%r544, %r544, 4;
	setp.ne.s32 	%p41, %r544, %r290;
	@%p41 bra 	$L__BB0_58;
$L__BB0_59:
	sub.s32 	%r291, %r529, %r527;
	and.b32  	%r75, %r291, 3;
	setp.eq.s32 	%p42, %r75, 0;
	@%p42 bra 	$L__BB0_64;
	setp.eq.s32 	%p43, %r75, 1;
	@%p43 bra 	$L__BB0_62;
	mul.wide.u32 	%rd79, %r545, 4;
	add.s64 	%rd80, %rd4, %rd79;
	ld.global.f32 	%f633, [%rd80];
	sub.f32 	%f634, %f633, %f1;
	mul.f32 	%f635, %f8, %f634;
	abs.f32 	%f636, %f635;
	neg.f32 	%f637, %f636;
	mul.f32 	%f638, %f636, %f637;
	fma.rn.f32 	%f639, %f638, 0f3BBB989D, 0f3F000000;
	cvt.sat.f32.f32 	%f640, %f639;
	mov.f32 	%f641, 0f4B400001;
	mov.f32 	%f642, 0f437C0000;
	fma.rm.f32 	%f643, %f640, %f642, %f641;
	add.f32 	%f644, %f643, 0fCB40007F;
	neg.f32 	%f645, %f644;
	fma.rn.f32 	%f646, %f638, 0f3FB8AA3B, %f645;
	fma.rn.f32 	%f647, %f638, 0f32A57060, %f646;
	mov.b32 	%r292, %f643;
	shl.b32 	%r293, %r292, 23;
	mov.b32 	%f648, %r293;
	ex2.approx.ftz.f32 	%f649, %f647;
	mul.f32 	%f650, %f649, %f648;
	add.s64 	%rd81, %rd3, %rd79;
	ld.global.f32 	%f651, [%rd81];
	mul.f32 	%f652, %f650, %f651;
	add.s64 	%rd82, %rd2, %rd79;
	ld.global.f32 	%f653, [%rd82];
	mul.f32 	%f654, %f653, %f653;
	fma.rn.f32 	%f655, %f652, %f654, %f1183;
	add.f32 	%f656, %f1184, %f652;
	ld.global.f32 	%f657, [%rd80+4];
	sub.f32 	%f658, %f657, %f1;
	mul.f32 	%f659, %f8, %f658;
	abs.f32 	%f660, %f659;
	neg.f32 	%f661, %f660;
	mul.f32 	%f662, %f660, %f661;
	fma.rn.f32 	%f663, %f662, 0f3BBB989D, 0f3F000000;
	cvt.sat.f32.f32 	%f664, %f663;
	fma.rm.f32 	%f665, %f664, %f642, %f641;
	add.f32 	%f666, %f665, 0fCB40007F;
	neg.f32 	%f667, %f666;
	fma.rn.f32 	%f668, %f662, 0f3FB8AA3B, %f667;
	fma.rn.f32 	%f669, %f662, 0f32A57060, %f668;
	mov.b32 	%r294, %f665;
	shl.b32 	%r295, %r294, 23;
	mov.b32 	%f670, %r295;
	ex2.approx.ftz.f32 	%f671, %f669;
	mul.f32 	%f672, %f671, %f670;
	ld.global.f32 	%f673, [%rd81+4];
	mul.f32 	%f674, %f672, %f673;
	ld.global.f32 	%f675, [%rd82+4];
	mul.f32 	%f676, %f675, %f675;
	fma.rn.f32 	%f1183, %f674, %f676, %f655;
	add.f32 	%f1184, %f656, %f674;
	add.s32 	%r545, %r545, 2;
$L__BB0_62:
	and.b32  	%r297, %r291, 1;
	setp.eq.b32 	%p44, %r297, 1;
	not.pred 	%p45, %p44;
	@%p45 bra 	$L__BB0_64;
	mul.wide.u32 	%rd83, %r545, 4;
	add.s64 	%rd84, %rd4, %rd83;
	ld.global.f32 	%f677, [%rd84];
	sub.f32 	%f678, %f677, %f1;
	mul.f32 	%f679, %f8, %f678;
	abs.f32 	%f680, %f679;
	neg.f32 	%f681, %f680;
	mul.f32 	%f682, %f680, %f681;
	fma.rn.f32 	%f683, %f682, 0f3BBB989D, 0f3F000000;
	cvt.sat.f32.f32 	%f684, %f683;
	mov.f32 	%f685, 0f4B400001;
	mov.f32 	%f686, 0f437C0000;
	fma.rm.f32 	%f687, %f684, %f686, %f685;
	add.f32 	%f688, %f687, 0fCB40007F;
	neg.f32 	%f689, %f688;
	fma.rn.f32 	%f690, %f682, 0f3FB8AA3B, %f689;
	fma.rn.f32 	%f691, %f682, 0f32A57060, %f690;
	mov.b32 	%r298, %f687;
	shl.b32 	%r299, %r298, 23;
	mov.b32 	%f692, %r299;
	ex2.approx.ftz.f32 	%f693, %f691;
	mul.f32 	%f694, %f693, %f692;
	add.s64 	%rd85, %rd3, %rd83;
	ld.global.f32 	%f695, [%rd85];
	mul.f32 	%f696, %f694, %f695;
	add.s64 	%rd86, %rd2, %rd83;
	ld.global.f32 	%f697, [%rd86];
	mul.f32 	%f698, %f697, %f697;
	fma.rn.f32 	%f1183, %f696, %f698, %f1183;
	add.f32 	%f1184, %f1184, %f696;
$L__BB0_64:
	setp.ge.s32 	%p52, %r527, %r529;
	div.rn.f32 	%f78, %f1183, %f1184;
	mov.f32 	%f1188, 0f00000000;
	mov.f32 	%f1189, %f1188;
	@%p52 bra 	$L__BB0_75;
	mov.f32 	%f1189, 0f00000000;
	mul.f32 	%f864, %f2, 0f40C90FDB;
	mov.u64 	%rd102, __cudart_i2opi_f;
	mov.u32 	%r547, %r527;
	mov.f32 	%f1188, %f1189;
$L__BB0_66:
	ld.param.u64 	%rd209, [_Z19wavelet_spectrogramPfS_S_S_S_S_Piiiff_param_2];
	mul.wide.u32 	%rd96, %r547, 4;
	add.s64 	%rd97, %rd4, %rd96;
	ld.global.f32 	%f845, [%rd97];
	sub.f32 	%f846, %f845, %f1;
	mul.f32 	%f847, %f8, %f846;
	abs.f32 	%f848, %f847;
	neg.f32 	%f849, %f848;
	mul.f32 	%f850, %f848, %f849;
	fma.rn.f32 	%f851, %f850, 0f3BBB989D, 0f3F000000;
	cvt.sat.f32.f32 	%f852, %f851;
	mov.f32 	%f853, 0f4B400001;
	mov.f32 	%f854, 0f437C0000;
	fma.rm.f32 	%f855, %f852, %f854, %f853;
	add.f32 	%f856, %f855, 0fCB40007F;
	neg.f32 	%f857, %f856;
	fma.rn.f32 	%f858, %f850, 0f3FB8AA3B, %f857;
	fma.rn.f32 	%f859, %f850, 0f32A57060, %f858;
	mov.b32 	%r319, %f855;
	shl.b32 	%r320, %r319, 23;
	mov.b32 	%f860, %r320;
	ex2.approx.ftz.f32 	%f861, %f859;
	mul.f32 	%f862, %f861, %f860;
	add.f32 	%f1189, %f1189, %f862;
	cvta.to.global.u64 	%rd98, %rd209;
	add.s64 	%rd99, %rd98, %rd96;
	ld.global.f32 	%f863, [%rd99];
	mul.f32 	%f82, %f863, %f862;
	mul.f32 	%f83, %f864, %f845;
	mul.f32 	%f865, %f83, 0f3F22F983;
	cvt.rni.s32.f32 	%r551, %f865;
	cvt.rn.f32.s32 	%f866, %r551;
	fma.rn.f32 	%f867, %f866, 0fBFC90FDA, %f83;
	fma.rn.f32 	%f868, %f866, 0fB3A22168, %f867;
	fma.rn.f32 	%f1187, %f866, 0fA7C234C5, %f868;
	abs.f32 	%f85, %f83;
	setp.ltu.f32 	%p53, %f85, 0f47CE4780;
	@%p53 bra 	$L__BB0_74;
	setp.neu.f32 	%p54, %f85, 0f7F800000;
	@%p54 bra 	$L__BB0_69;
	mov.f32 	%f871, 0f00000000;
	mul.rn.f32 	%f1187, %f83, %f871;
	mov.b32 	%r551, 0;
	bra.uni 	$L__BB0_74;
$L__BB0_69:
	mov.b32 	%r80, %f83;
	mov.b64 	%rd221, 0;
	mov.b32 	%r548, 0;
$L__BB0_70:
	.pragma "nounroll";
	mul.wide.u32 	%rd101, %r548, 4;
	add.s64 	%rd103, %rd102, %rd101;
	ld.global.nc.u32 	%r322, [%rd103];
	shl.b32 	%r323, %r80, 8;
	or.b32  	%r324, %r323, -2147483648;
	mad.wide.u32 	%rd104, %r322, %r324, %rd221;
	shr.u64 	%rd221, %rd104, 32;
	add.s64 	%rd105, %rd5, %rd101;
	st.local.u32 	[%rd105], %rd104;
	add.s32 	%r548, %r548, 1;
	setp.ne.s32 	%p55, %r548, 6;
	@%p55 bra 	$L__BB0_70;
	shr.u32 	%r325, %r80, 23;
	st.local.u32 	[%rd5+24], %rd221;
	and.b32  	%r326, %r325, 31;
	and.b32  	%r327, %r325, 224;
	add.s32 	%r328, %r327, -128;
	shr.u32 	%r329, %r328, 5;
	mul.wide.u32 	%rd106, %r329, 4;
	sub.s64 	%rd10, %rd5, %rd106;
	ld.local.u32 	%r549, [%rd10+24];
	ld.local.u32 	%r550, [%rd10+20];
	setp.eq.s32 	%p56, %r326, 0;
	@%p56 bra 	$L__BB0_73;
	shf.l.wrap.b32 	%r549, %r550, %r549, %r326;
	ld.local.u32 	%r332, [%rd10+16];
	shf.l.wrap.b32 	%r550, %r332, %r550, %r326;
$L__BB0_73:
	shr.u32 	%r333, %r549, 30;
	shf.l.wrap.b32 	%r334, %r550, %r549, 2;
	shl.b32 	%r335, %r550, 2;
	shr.u32 	%r336, %r334, 31;
	add.s32 	%r337, %r336, %r333;
	neg.s32 	%r338, %r337;
	setp.lt.s32 	%p57, %r80, 0;
	selp.b32 	%r551, %r338, %r337, %p57;
	xor.b32  	%r339, %r334, %r80;
	shr.s32 	%r340, %r334, 31;
	xor.b32  	%r341, %r340, %r334;
	xor.b32  	%r342, %r340, %r335;
	cvt.u64.u32 	%rd107, %r341;
	shl.b64 	%rd108, %rd107, 32;
	cvt.u64.u32 	%rd109, %r342;
	or.b64  	%rd110, %rd108, %rd109;
	cvt.rn.f64.s64 	%fd1, %rd110;
	mul.f64 	%fd2, %fd1, 0d3BF921FB54442D19;
	cvt.rn.f32.f64 	%f869, %fd2;
	neg.f32 	%f870, %f869;
	setp.lt.s32 	%p58, %r339, 0;
	selp.f32 	%f1187, %f870, %f869, %p58;
$L__BB0_74:
	add.s32 	%r344, %r551, 1;
	mul.rn.f32 	%f872, %f1187, %f1187;
	and.b32  	%r345, %r551, 1;
	setp.eq.b32 	%p59, %r345, 1;
	selp.f32 	%f873, %f1187, 0f3F800000, %p59;
	fma.rn.f32 	%f874, %f872, %f873, 0f00000000;
	fma.rn.f32 	%f875, %f872, 0f37CBAC00, 0fBAB607ED;
	selp.f32 	%f876, 0fB94D4153, %f875, %p59;
	selp.f32 	%f877, 0f3C0885E4, 0f3D2AAABB, %p59;
	fma.rn.f32 	%f878, %f876, %f872, %f877;
	selp.f32 	%f879, 0fBE2AAAA8, 0fBEFFFFFF, %p59;
	fma.rn.f32 	%f880, %f878, %f872, %f879;
	fma.rn.f32 	%f881, %f880, %f874, %f873;
	and.b32  	%r346, %r344, 2;
	setp.eq.s32 	%p60, %r346, 0;
	mov.f32 	%f882, 0f00000000;
	sub.f32 	%f883, %f882, %f881;
	selp.f32 	%f884, %f881, %f883, %p60;
	fma.rn.f32 	%f1188, %f82, %f884, %f1188;
	add.s32 	%r547, %r547, 1;
	setp.ne.s32 	%p61, %r547, %r529;
	@%p61 bra 	$L__BB0_66;
$L__BB0_75:
	setp.ge.s32 	%p62, %r527, %r529;
	div.rn.f32 	%f92, %f1188, %f1189;
	mov.f32 	%f1193, 0f00000000;
	mov.f32 	%f1194, %f1193;
	@%p62 bra 	$L__BB0_86;
	mov.f32 	%f1194, 0f00000000;
	mul.f32 	%f906, %f2, 0f40C90FDB;
	mov.u64 	%rd117, __cudart_i2opi_f;
	mov.u32 	%r552, %r527;
	mov.f32 	%f1193, %f1194;
$L__BB0_77:
	ld.param.u64 	%rd210, [_Z19wavelet_spectrogramPfS_S_S_S_S_Piiiff_param_2];
	mul.wide.u32 	%rd111, %r552, 4;
	add.s64 	%rd112, %rd4, %rd111;
	ld.global.f32 	%f887, [%rd112];
	sub.f32 	%f888, %f887, %f1;
	mul.f32 	%f889, %f8, %f888;
	abs.f32 	%f890, %f889;
	neg.f32 	%f891, %f890;
	mul.f32 	%f892, %f890, %f891;
	fma.rn.f32 	%f893, %f892, 0f3BBB989D, 0f3F000000;
	cvt.sat.f32.f32 	%f894, %f893;
	mov.f32 	%f895, 0f4B400001;
	mov.f32 	%f896, 0f437C0000;
	fma.rm.f32 	%f897, %f894, %f896, %f895;
	add.f32 	%f898, %f897, 0fCB40007F;
	neg.f32 	%f899, %f898;
	fma.rn.f32 	%f900, %f892, 0f3FB8AA3B, %f899;
	fma.rn.f32 	%f901, %f892, 0f32A57060, %f900;
	mov.b32 	%r347, %f897;
	shl.b32 	%r348, %r347, 23;
	mov.b32 	%f902, %r348;
	ex2.approx.ftz.f32 	%f903, %f901;
	mul.f32 	%f904, %f903, %f902;
	add.f32 	%f1194, %f1194, %f904;
	cvta.to.global.u64 	%rd113, %rd210;
	add.s64 	%rd114, %rd113, %rd111;
	ld.global.f32 	%f905, [%rd114];
	mul.f32 	%f96, %f905, %f904;
	mul.f32 	%f97, %f906, %f887;
	mul.f32 	%f907, %f97, 0f3F22F983;
	cvt.rni.s32.f32 	%r556, %f907;
	cvt.rn.f32.s32 	%f908, %r556;
	fma.rn.f32 	%f909, %f908, 0fBFC90FDA, %f97;
	fma.rn.f32 	%f910, %f908, 0fB3A22168, %f909;
	fma.rn.f32 	%f1192, %f908, 0fA7C234C5, %f910;
	abs.f32 	%f99, %f97;
	setp.ltu.f32 	%p63, %f99, 0f47CE4780;
	@%p63 bra 	$L__BB0_85;
	setp.neu.f32 	%p64, %f99, 0f7F800000;
	@%p64 bra 	$L__BB0_80;
	mov.f32 	%f913, 0f00000000;
	mul.rn.f32 	%f1192, %f97, %f913;
	mov.b32 	%r556, 0;
	bra.uni 	$L__BB0_85;
$L__BB0_80:
	mov.b32 	%r94, %f97;
	mov.b64 	%rd222, 0;
	mov.b32 	%r553, 0;
$L__BB0_81:
	.pragma "nounroll";
	mul.wide.u32 	%rd116, %r553, 4;
	add.s64 	%rd118, %rd117, %rd116;
	ld.global.nc.u32 	%r350, [%rd118];
	shl.b32 	%r351, %r94, 8;
	or.b32  	%r352, %r351, -2147483648;
	mad.wide.u32 	%rd119, %r350, %r352, %rd222;
	shr.u64 	%rd222, %rd119, 32;
	add.s64 	%rd120, %rd5, %rd116;
	st.local.u32 	[%rd120], %rd119;
	add.s32 	%r553, %r553, 1;
	setp.ne.s32 	%p65, %r553, 6;
	@%p65 bra 	$L__BB0_81;
	shr.u32 	%r353, %r94, 23;
	st.local.u32 	[%rd5+24], %rd222;
	and.b32  	%r354, %r353, 31;
	and.b32  	%r355, %r353, 224;
	add.s32 	%r356, %r355, -128;
	shr.u32 	%r357, %r356, 5;
	mul.wide.u32 	%rd121, %r357, 4;
	sub.s64 	%rd122, %rd5, %rd121;
	ld.local.u32 	%r554, [%rd122+24];
	ld.local.u32 	%r555, [%rd122+20];
	setp.eq.s32 	%p66, %r354, 0;
	@%p66 bra 	$L__BB0_84;
	shf.l.wrap.b32 	%r554, %r555, %r554, %r354;
	mul.wide.u32 	%rd123, %r357, 4;
	sub.s64 	%rd124, %rd5, %rd123;
	ld.local.u32 	%r363, [%rd124+16];
	shf.l.wrap.b32 	%r555, %r363, %r555, %r354;
$L__BB0_84:
	shr.u32 	%r364, %r554, 30;
	shf.l.wrap.b32 	%r365, %r555, %r554, 2;
	shl.b32 	%r366, %r555, 2;
	shr.u32 	%r367, %r365, 31;
	add.s32 	%r368, %r367, %r364;
	neg.s32 	%r369, %r368;
	setp.lt.s32 	%p67, %r94, 0;
	selp.b32 	%r556, %r369, %r368, %p67;
	xor.b32  	%r370, %r365, %r94;
	shr.s32 	%r371, %r365, 31;
	xor.b32  	%r372, %r371, %r365;
	xor.b32  	%r373, %r371, %r366;
	cvt.u64.u32 	%rd125, %r372;
	shl.b64 	%rd126, %rd125, 32;
	cvt.u64.u32 	%rd127, %r373;
	or.b64  	%rd128, %rd126, %rd127;
	cvt.rn.f64.s64 	%fd3, %rd128;
	mul.f64 	%fd4, %fd3, 0d3BF921FB54442D19;
	cvt.rn.f32.f64 	%f911, %fd4;
	neg.f32 	%f912, %f911;
	setp.lt.s32 	%p68, %r370, 0;
	selp.f32 	%f1192, %f912, %f911, %p68;
$L__BB0_85:
	add.s32 	%r375, %r556, 1;
	mul.rn.f32 	%f914, %f1192, %f1192;
	and.b32  	%r376, %r556, 1;
	setp.eq.b32 	%p69, %r376, 1;
	selp.f32 	%f915, %f1192, 0f3F800000, %p69;
	fma.rn.f32 	%f916, %f914, %f915, 0f00000000;
	fma.rn.f32 	%f917, %f914, 0f37CBAC00, 0fBAB607ED;
	selp.f32 	%f918, 0fB94D4153, %f917, %p69;
	selp.f32 	%f919, 0f3C0885E4, 0f3D2AAABB, %p69;
	fma.rn.f32 	%f920, %f918, %f914, %f919;
	selp.f32 	%f921, 0fBE2AAAA8, 0fBEFFFFFF, %p69;
	fma.rn.f32 	%f922, %f920, %f914, %f921;
	fma.rn.f32 	%f923, %f922, %f916, %f915;
	and.b32  	%r377, %r375, 2;
	setp.eq.s32 	%p70, %r377, 0;
	mov.f32 	%f924, 0f00000000;
	sub.f32 	%f925, %f924, %f923;
	selp.f32 	%f926, %f923, %f925, %p70;
	fma.rn.f32 	%f1193, %f96, %f926, %f1193;
	add.s32 	%r552, %r552, 1;
	setp.ne.s32 	%p71, %r552, %r529;
	@%p71 bra 	$L__BB0_77;
$L__BB0_86:
	setp.ge.s32 	%p72, %r527, %r529;
	div.rn.f32 	%f106, %f1193, %f1194;
	mov.f32 	%f1198, 0f00000000;
	mov.f32 	%f1199, %f1198;
	@%p72 bra 	$L__BB0_97;
	mov.f32 	%f1199, 0f00000000;
	add.f32 	%f931, %f2, %f2;
	mov.u64 	%rd135, __cudart_i2opi_f;
	mov.u32 	%r557, %r527;
	mov.f32 	%f1198, %f1199;
$L__BB0_88:
	ld.param.f32 	%f1137, [_Z19wavelet_spectrogramPfS_S_S_S_S_Piiiff_param_9];
	ld.param.u64 	%rd211, [_Z19wavelet_spectrogramPfS_S_S_S_S_Piiiff_param_2];
	mul.wide.u32 	%rd129, %r557, 4;
	add.s64 	%rd130, %rd4, %rd129;
	ld.global.f32 	%f929, [%rd130];
	sub.f32 	%f930, %f929, %f1;
	mul.f32 	%f932, %f1137, 0f40C90FDB;
	mul.f32 	%f933, %f932, %f931;
	mul.f32 	%f934, %f933, %f930;
	abs.f32 	%f935, %f934;
	neg.f32 	%f936, %f935;
	mul.f32 	%f937, %f935, %f936;
	fma.rn.f32 	%f938, %f937, 0f3BBB989D, 0f3F000000;
	cvt.sat.f32.f32 	%f939, %f938;
	mov.f32 	%f940, 0f4B400001;
	mov.f32 	%f941, 0f437C0000;
	fma.rm.f32 	%f942, %f939, %f941, %f940;
	add.f32 	%f943, %f942, 0fCB40007F;
	neg.f32 	%f944, %f943;
	fma.rn.f32 	%f945, %f937, 0f3FB8AA3B, %f944;
	fma.rn.f32 	%f946, %f937, 0f32A57060, %f945;
	mov.b32 	%r378, %f942;
	shl.b32 	%r379, %r378, 23;
	mov.b32 	%f947, %r379;
	ex2.approx.ftz.f32 	%f948, %f946;
	mul.f32 	%f949, %f948, %f947;
	add.f32 	%f1199, %f1199, %f949;
	cvta.to.global.u64 	%rd131, %rd211;
	add.s64 	%rd132, %rd131, %rd129;
	ld.global.f32 	%f950, [%rd132];
	mul.f32 	%f110, %f950, %f949;
	mul.f32 	%f951, %f931, 0f40C90FDB;
	mul.f32 	%f111, %f951, %f929;
	mul.f32 	%f952, %f111, 0f3F22F983;
	cvt.rni.s32.f32 	%r561, %f952;
	cvt.rn.f32.s32 	%f953, %r561;
	fma.rn.f32 	%f954, %f953, 0fBFC90FDA, %f111;
	fma.rn.f32 	%f955, %f953, 0fB3A22168, %f954;
	fma.rn.f32 	%f1197, %f953, 0fA7C234C5, %f955;
	abs.f32 	%f113, %f111;
	setp.ltu.f32 	%p73, %f113, 0f47CE4780;
	@%p73 bra 	$L__BB0_96;
	setp.neu.f32 	%p74, %f113, 0f7F800000;
	@%p74 bra 	$L__BB0_91;
	mov.f32 	%f958, 0f00000000;
	mul.rn.f32 	%f1197, %f111, %f958;
	mov.b32 	%r561, 0;
	bra.uni 	$L__BB0_96;
$L__BB0_91:
	mov.b32 	%r108, %f111;
	mov.b64 	%rd223, 0;
	mov.b32 	%r558, 0;
$L__BB0_92:
	.pragma "nounroll";
	mul.wide.u32 	%rd134, %r558, 4;
	add.s64 	%rd136, %rd135, %rd134;
	ld.global.nc.u32 	%r381, [%rd136];
	shl.b32 	%r382, %r108, 8;
	or.b32  	%r383, %r382, -2147483648;
	mad.wide.u32 	%rd137, %r381, %r383, %rd223;
	shr.u64 	%rd223, %rd137, 32;
	add.s64 	%rd138, %rd5, %rd134;
	st.local.u32 	[%rd138], %rd137;
	add.s32 	%r558, %r558, 1;
	setp.ne.s32 	%p75, %r558, 6;
	@%p75 bra 	$L__BB0_92;
	shr.u32 	%r384, %r108, 23;
	st.local.u32 	[%rd5+24], %rd223;
	and.b32  	%r385, %r384, 31;
	and.b32  	%r386, %r384, 224;
	add.s32 	%r387, %r386, -128;
	shr.u32 	%r388, %r387, 5;
	mul.wide.u32 	%rd139, %r388, 4;
	sub.s64 	%rd140, %rd5, %rd139;
	ld.local.u32 	%r559, [%rd140+24];
	ld.local.u32 	%r560, [%rd140+20];
	setp.eq.s32 	%p76, %r385, 0;
	@%p76 bra 	$L__BB0_95;
	shf.l.wrap.b32 	%r559, %r560, %r559, %r385;
	and.b32  	%r391, %r384, 224;
	add.s32 	%r392, %r391, -128;
	shr.u32 	%r393, %r392, 5;
	mul.wide.u32 	%rd141, %r393, 4;
	sub.s64 	%rd142, %rd5, %rd141;
	ld.local.u32 	%r394, [%rd142+16];
	shf.l.wrap.b32 	%r560, %r394, %r560, %r385;
$L__BB0_95:
	shr.u32 	%r395, %r559, 30;
	shf.l.wrap.b32 	%r396, %r560, %r559, 2;
	shl.b32 	%r397, %r560, 2;
	shr.u32 	%r398, %r396, 31;
	add.s32 	%r399, %r398, %r395;
	neg.s32 	%r400, %r399;
	setp.lt.s32 	%p77, %r108, 0;
	selp.b32 	%r561, %r400, %r399, %p77;
	xor.b32  	%r401, %r396, %r108;
	shr.s32 	%r402, %r396, 31;
	xor.b32  	%r403, %r402, %r396;
	xor.b32  	%r404, %r402, %r397;
	cvt.u64.u32 	%rd143, %r403;
	shl.b64 	%rd144, %rd143, 32;
	cvt.u64.u32 	%rd145, %r404;
	or.b64  	%rd146, %rd144, %rd145;
	cvt.rn.f64.s64 	%fd5, %rd146;
	mul.f64 	%fd6, %fd5, 0d3BF921FB54442D19;
	cvt.rn.f32.f64 	%f956, %fd6;
	neg.f32 	%f957, %f956;
	setp.lt.s32 	%p78, %r401, 0;
	selp.f32 	%f1197, %f957, %f956, %p78;
$L__BB0_96:
	add.s32 	%r406, %r561, 1;
	mul.rn.f32 	%f959, %f1197, %f1197;
	and.b32  	%r407, %r561, 1;
	setp.eq.b32 	%p79, %r407, 1;
	selp.f32 	%f960, %f1197, 0f3F800000, %p79;
	fma.rn.f32 	%f961, %f959, %f960, 0f00000000;
	fma.rn.f32 	%f962, %f959, 0f37CBAC00, 0fBAB607ED;
	selp.f32 	%f963, 0fB94D4153, %f962, %p79;
	selp.f32 	%f964, 0f3C0885E4, 0f3D2AAABB, %p79;
	fma.rn.f32 	%f965, %f963, %f959, %f964;
	selp.f32 	%f966, 0fBE2AAAA8, 0fBEFFFFFF, %p79;
	fma.rn.f32 	%f967, %f965, %f959, %f966;
	fma.rn.f32 	%f968, %f967, %f961, %f960;
	and.b32  	%r408, %r406, 2;
	setp.eq.s32 	%p80, %r408, 0;
	mov.f32 	%f969, 0f00000000;
	sub.f32 	%f970, %f969, %f968;
	selp.f32 	%f971, %f968, %f970, %p80;
	fma.rn.f32 	%f1198, %f110, %f971, %f1198;
	add.s32 	%r557, %r557, 1;
	setp.ne.s32 	%p81, %r557, %r529;
	@%p81 bra 	$L__BB0_88;
$L__BB0_97:
	setp.ge.s32 	%p82, %r527, %r529;
	div.rn.f32 	%f120, %f1198, %f1199;
	mov.f32 	%f1203, 0f00000000;
	mov.f32 	%f1204, %f1203;
	@%p82 bra 	$L__BB0_108;
	mov.f32 	%f1204, 0f00000000;
	add.f32 	%f977, %f2, %f2;
	mov.u64 	%rd153, __cudart_i2opi_f;
	mov.u32 	%r562, %r527;
	mov.f32 	%f1203, %f1204;
$L__BB0_99:
	ld.param.f32 	%f1138, [_Z19wavelet_spectrogramPfS_S_S_S_S_Piiiff_param_9];
	ld.param.u64 	%rd212, [_Z19wavelet_spectrogramPfS_S_S_S_S_Piiiff_param_2];
	mul.wide.u32 	%rd147, %r562, 4;
	add.s64 	%rd148, %rd4, %rd147;
	ld.global.f32 	%f974, [%rd148];
	sub.f32 	%f975, %f974, %f1;
	mul.f32 	%f976, %f1138, 0f40C90FDB;
	mul.f32 	%f978, %f976, %f977;
	mul.f32 	%f979, %f978, %f975;
	abs.f32 	%f980, %f979;
	neg.f32 	%f981, %f980;
	mul.f32 	%f982, %f980, %f981;
	fma.rn.f32 	%f983, %f982, 0f3BBB989D, 0f3F000000;
	cvt.sat.f32.f32 	%f984, %f983;
	mov.f32 	%f985, 0f4B400001;
	mov.f32 	%f986, 0f437C0000;
	fma.rm.f32 	%f987, %f984, %f986, %f985;
	add.f32 	%f988, %f987, 0fCB40007F;
	neg.f32 	%f989, %f988;
	fma.rn.f32 	%f990, %f982, 0f3FB8AA3B, %f989;
	fma.rn.f32 	%f991, %f982, 0f32A57060, %f990;
	mov.b32 	%r409, %f987;
	shl.b32 	%r410, %r409, 23;
	mov.b32 	%f992, %r410;
	ex2.approx.ftz.f32 	%f993, %f991;
	mul.f32 	%f994, %f993, %f992;
	add.f32 	%f1204, %f1204, %f994;
	cvta.to.global.u64 	%rd149, %rd212;
	add.s64 	%rd150, %rd149, %rd147;
	ld.global.f32 	%f995, [%rd150];
	mul.f32 	%f124, %f995, %f994;
	mul.f32 	%f996, %f977, 0f40C90FDB;
	mul.f32 	%f125, %f996, %f974;
	mul.f32 	%f997, %f125, 0f3F22F983;
	cvt.rni.s32.f32 	%r566, %f997;
	cvt.rn.f32.s32 	%f998, %r566;
	fma.rn.f32 	%f999, %f998, 0fBFC90FDA, %f125;
	fma.rn.f32 	%f1000, %f998, 0fB3A22168, %f999;
	fma.rn.f32 	%f1202, %f998, 0fA7C234C5, %f1000;
	abs.f32 	%f127, %f125;
	setp.ltu.f32 	%p83, %f127, 0f47CE4780;
	@%p83 bra 	$L__BB0_107;
	setp.neu.f32 	%p84, %f127, 0f7F800000;
	@%p84 bra 	$L__BB0_102;
	mov.f32 	%f1003, 0f00000000;
	mul.rn.f32 	%f1202, %f125, %f1003;
	mov.b32 	%r566, 0;
	bra.uni 	$L__BB0_107;
$L__BB0_102:
	mov.b32 	%r122, %f125;
	mov.b64 	%rd224, 0;
	mov.b32 	%r563, 0;
$L__BB0_103:
	.pragma "nounroll";
	mul.wide.u32 	%rd152, %r563, 4;
	add.s64 	%rd154, %rd153, %rd152;
	ld.global.nc.u32 	%r412, [%rd154];
	shl.b32 	%r413, %r122, 8;
	or.b32  	%r414, %r413, -2147483648;
	mad.wide.u32 	%rd155, %r412, %r414, %rd224;
	shr.u64 	%rd224, %rd155, 32;
	add.s64 	%rd156, %rd5, %rd152;
	st.local.u32 	[%rd156], %rd155;
	add.s32 	%r563, %r563, 1;
	setp.ne.s32 	%p85, %r563, 6;
	@%p85 bra 	$L__BB0_103;
	shr.u32 	%r415, %r122, 23;
	st.local.u32 	[%rd5+24], %rd224;
	and.b32  	%r416, %r415, 31;
	and.b32  	%r417, %r415, 224;
	add.s32 	%r418, %r417, -128;
	shr.u32 	%r419, %r418, 5;
	mul.wide.u32 	%rd157, %r419, 4;
	sub.s64 	%rd158, %rd5, %rd157;
	ld.local.u32 	%r564, [%rd158+24];
	ld.local.u32 	%r565, [%rd158+20];
	setp.eq.s32 	%p86, %r416, 0;
	@%p86 bra 	$L__BB0_106;
	and.b32  	%r421, %r415, 31;
	shf.l.wrap.b32 	%r564, %r565, %r564, %r421;
	and.b32  	%r422, %r415, 224;
	add.s32 	%r423, %r422, -128;
	shr.u32 	%r424, %r423, 5;
	mul.wide.u32 	%rd159, %r424, 4;
	sub.s64 	%rd160, %rd5, %rd159;
	ld.local.u32 	%r425, [%rd160+16];
	shf.l.wrap.b32 	%r565, %r425, %r565, %r421;
$L__BB0_106:
	shr.u32 	%r426, %r564, 30;
	shf.l.wrap.b32 	%r427, %r565, %r564, 2;
	shl.b32 	%r428, %r565, 2;
	shr.u32 	%r429, %r427, 31;
	add.s32 	%r430, %r429, %r426;
	neg.s32 	%r431, %r430;
	setp.lt.s32 	%p87, %r122, 0;
	selp.b32 	%r566, %r431, %r430, %p87;
	xor.b32  	%r432, %r427, %r122;
	shr.s32 	%r433, %r427, 31;
	xor.b32  	%r434, %r433, %r427;
	xor.b32  	%r435, %r433, %r428;
	cvt.u64.u32 	%rd161, %r434;
	shl.b64 	%rd162, %rd161, 32;
	cvt.u64.u32 	%rd163, %r435;
	or.b64  	%rd164, %rd162, %rd163;
	cvt.rn.f64.s64 	%fd7, %rd164;
	mul.f64 	%fd8, %fd7, 0d3BF921FB54442D19;
	cvt.rn.f32.f64 	%f1001, %fd8;
	neg.f32 	%f1002, %f1001;
	setp.lt.s32 	%p88, %r432, 0;
	selp.f32 	%f1202, %f1002, %f1001, %p88;
$L__BB0_107:
	add.s32 	%r437, %r566, 1;
	mul.rn.f32 	%f1004, %f1202, %f1202;
	and.b32  	%r438, %r566, 1;
	setp.eq.b32 	%p89, %r438, 1;
	selp.f32 	%f1005, %f1202, 0f3F800000, %p89;
	fma.rn.f32 	%f1006, %f1004, %f1005, 0f00000000;
	fma.rn.f32 	%f1007, %f1004, 0f37CBAC00, 0fBAB607ED;
	selp.f32 	%f1008, 0fB94D4153, %f1007, %p89;
	selp.f32 	%f1009, 0f3C0885E4, 0f3D2AAABB, %p89;
	fma.rn.f32 	%f1010, %f1008, %f1004, %f1009;
	selp.f32 	%f1011, 0fBE2AAAA8, 0fBEFFFFFF, %p89;
	fma.rn.f32 	%f1012, %f1010, %f1004, %f1011;
	fma.rn.f32 	%f1013, %f1012, %f1006, %f1005;
	and.b32  	%r439, %r437, 2;
	setp.eq.s32 	%p90, %r439, 0;
	mov.f32 	%f1014, 0f00000000;
	sub.f32 	%f1015, %f1014, %f1013;
	selp.f32 	%f1016, %f1013, %f1015, %p90;
	fma.rn.f32 	%f1203, %f124, %f1016, %f1203;
	add.s32 	%r562, %r562, 1;
	setp.ne.s32 	%p91, %r562, %r529;
	@%p91 bra 	$L__BB0_99;
$L__BB0_108:
	setp.ge.s32 	%p92, %r527, %r529;
	div.rn.f32 	%f134, %f1203, %f1204;
	mov.f32 	%f1209, 0f00000000;
	mov.f32 	%f1210, %f1209;
	@%p92 bra 	$L__BB0_121;
	mov.f32 	%f1210, 0f00000000;
	mov.u64 	%rd174, __cudart_i2opi_f;
	mov.u32 	%r567, %r527;
	mov.f32 	%f1209, %f1210;
$L__BB0_110:
	ld.param.u64 	%rd213, [_Z19wavelet_spectrogramPfS_S_S_S_S_Piiiff_param_2];
	setp.eq.s64 	%p93, %rd213, 0;
	mul.wide.u32 	%rd165, %r567, 4;
	add.s64 	%rd166, %rd4, %rd165;
	ld.global.f32 	%f137, [%rd166];
	mov.f32 	%f1207, 0f3F800000;
	@%p93 bra 	$L__BB0_112;
	ld.param.u64 	%rd214, [_Z19wavelet_spectrogramPfS_S_S_S_S_Piiiff_param_2];
	cvta.to.global.u64 	%rd167, %rd214;
	add.s64 	%rd169, %rd167, %rd165;
	ld.global.f32 	%f1207, [%rd169];
$L__BB0_112:
	sub.f32 	%f1020, %f137, %f1;
	mul.f32 	%f1021, %f8, %f1020;
	abs.f32 	%f1022, %f1021;
	neg.f32 	%f1023, %f1022;
	mul.f32 	%f1024, %f1022, %f1023;
	fma.rn.f32 	%f1025, %f1024, 0f3BBB989D, 0f3F000000;
	cvt.sat.f32.f32 	%f1026, %f1025;
	mov.f32 	%f1027, 0f4B400001;
	mov.f32 	%f1028, 0f437C0000;
	fma.rm.f32 	%f1029, %f1026, %f1028, %f1027;
	add.f32 	%f1030, %f1029, 0fCB40007F;
	neg.f32 	%f1031, %f1030;
	fma.rn.f32 	%f1032, %f1024, 0f3FB8AA3B, %f1031;
	fma.rn.f32 	%f1033, %f1024, 0f32A57060, %f1032;
	ex2.approx.ftz.f32 	%f1034, %f1033;
	mov.b32 	%r440, %f1029;
	shl.b32 	%r441, %r440, 23;
	mov.b32 	%f1035, %r441;
	mul.f32 	%f1036, %f1034, %f1035;
	mul.f32 	%f1037, %f1036, %f1207;
	add.f32 	%f1210, %f1210, %f1037;
	add.s64 	%rd171, %rd2, %rd165;
	ld.global.f32 	%f1038, [%rd171];
	mul.f32 	%f141, %f1038, %f1037;
	mul.f32 	%f1039, %f2, 0f40C90FDB;
	mul.f32 	%f142, %f1039, %f137;
	mul.f32 	%f1040, %f142, 0f3F22F983;
	cvt.rni.s32.f32 	%r571, %f1040;
	cvt.rn.f32.s32 	%f1041, %r571;
	fma.rn.f32 	%f1042, %f1041, 0fBFC90FDA, %f142;
	fma.rn.f32 	%f1043, %f1041, 0fB3A22168, %f1042;
	fma.rn.f32 	%f1208, %f1041, 0fA7C234C5, %f1043;
	abs.f32 	%f144, %f142;
	setp.ltu.f32 	%p94, %f144, 0f47CE4780;
	@%p94 bra 	$L__BB0_120;
	setp.neu.f32 	%p95, %f144, 0f7F800000;
	@%p95 bra 	$L__BB0_115;
	mov.f32 	%f1046, 0f00000000;
	mul.rn.f32 	%f1208, %f142, %f1046;
	mov.b32 	%r571, 0;
	bra.uni 	$L__BB0_120;
$L__BB0_115:
	mov.b32 	%r136, %f142;
	mov.b64 	%rd225, 0;
	mov.b32 	%r568, 0;
$L__BB0_116:
	.pragma "nounroll";
	mul.wide.u32 	%rd173, %r568, 4;
	add.s64 	%rd175, %rd174, %rd173;
	ld.global.nc.u32 	%r443, [%rd175];
	shl.b32 	%r444, %r136, 8;
	or.b32  	%r445, %r444, -2147483648;
	mad.wide.u32 	%rd176, %r443, %r445, %rd225;
	shr.u64 	%rd225, %rd176, 32;
	add.s64 	%rd177, %rd5, %rd173;
	st.local.u32 	[%rd177], %rd176;
	add.s32 	%r568, %r568, 1;
	setp.ne.s32 	%p96, %r568, 6;
	@%p96 bra 	$L__BB0_116;
	shr.u32 	%r446, %r136, 23;
	st.local.u32 	[%rd5+24], %rd225;
	and.b32  	%r447, %r446, 31;
	and.b32  	%r448, %r446, 224;
	add.s32 	%r449, %r448, -128;
	shr.u32 	%r450, %r449, 5;
	mul.wide.u32 	%rd178, %r450, 4;
	sub.s64 	%rd179, %rd5, %rd178;
	ld.local.u32 	%r569, [%rd179+24];
	ld.local.u32 	%r570, [%rd179+20];
	setp.eq.s32 	%p97, %r447, 0;
	@%p97 bra 	$L__BB0_119;
	and.b32  	%r452, %r446, 31;
	shf.l.wrap.b32 	%r569, %r570, %r569, %r452;
	and.b32  	%r453, %r446, 224;
	add.s32 	%r454, %r453, -128;
	shr.u32 	%r455, %r454, 5;
	mul.wide.u32 	%rd180, %r455, 4;
	sub.s64 	%rd181, %rd5, %rd180;
	ld.local.u32 	%r456, [%rd181+16];
	shf.l.wrap.b32 	%r570, %r456, %r570, %r452;
$L__BB0_119:
	shr.u32 	%r457, %r569, 30;
	shf.l.wrap.b32 	%r458, %r570, %r569, 2;
	shl.b32 	%r459, %r570, 2;
	shr.u32 	%r460, %r458, 31;
	add.s32 	%r461, %r460, %r457;
	neg.s32 	%r462, %r461;
	setp.lt.s32 	%p98, %r136, 0;
	selp.b32 	%r571, %r462, %r461, %p98;
	xor.b32  	%r463, %r458, %r136;
	shr.s32 	%r464, %r458, 31;
	xor.b32  	%r465, %r464, %r458;
	xor.b32  	%r466, %r464, %r459;
	cvt.u64.u32 	%rd182, %r465;
	shl.b64 	%rd183, %rd182, 32;
	cvt.u64.u32 	%rd184, %r466;
	or.b64  	%rd185, %rd183, %rd184;
	cvt.rn.f64.s64 	%fd9, %rd185;
	mul.f64 	%fd10, %fd9, 0d3BF921FB54442D19;
	cvt.rn.f32.f64 	%f1044, %fd10;
	neg.f32 	%f1045, %f1044;
	setp.lt.s32 	%p99, %r463, 0;
	selp.f32 	%f1208, %f1045, %f1044, %p99;
$L__BB0_120:
	add.s32 	%r468, %r571, 1;
	mul.rn.f32 	%f1047, %f1208, %f1208;
	and.b32  	%r469, %r571, 1;
	setp.eq.b32 	%p100, %r469, 1;
	selp.f32 	%f1048, %f1208, 0f3F800000, %p100;
	fma.rn.f32 	%f1049, %f1047, %f1048, 0f00000000;
	fma.rn.f32 	%f1050, %f1047, 0f37CBAC00, 0fBAB607ED;
	selp.f32 	%f1051, 0fB94D4153, %f1050, %p100;
	selp.f32 	%f1052, 0f3C0885E4, 0f3D2AAABB, %p100;
	fma.rn.f32 	%f1053, %f1051, %f1047, %f1052;
	selp.f32 	%f1054, 0fBE2AAAA8, 0fBEFFFFFF, %p100;
	fma.rn.f32 	%f1055, %f1053, %f1047, %f1054;
	fma.rn.f32 	%f1056, %f1055, %f1049, %f1048;
	and.b32  	%r470, %r468, 2;
	setp.eq.s32 	%p101, %r470, 0;
	mov.f32 	%f1057, 0f00000000;
	sub.f32 	%f1058, %f1057, %f1056;
	selp.f32 	%f1059, %f1056, %f1058, %p101;
	fma.rn.f32 	%f1209, %f141, %f1059, %f1209;
	add.s32 	%r567, %r567, 1;
	setp.ne.s32 	%p102, %r567, %r529;
	@%p102 bra 	$L__BB0_110;
$L__BB0_121:
	setp.ge.s32 	%p103, %r527, %r529;
	div.rn.f32 	%f151, %f1209, %f1210;
	mov.f32 	%f1215, 0f00000000;
	mov.f32 	%f1216, %f1215;
	@%p103 bra 	$L__BB0_134;
	mul.f32 	%f152, %f2, 0f40C90FDB;
	mov.f32 	%f1216, 0f00000000;
	mov.u64 	%rd193, __cudart_i2opi_f;
	mov.f32 	%f1215, %f1216;
$L__BB0_123:
	ld.param.u64 	%rd215, [_Z19wavelet_spectrogramPfS_S_S_S_S_Piiiff_param_2];
	setp.eq.s64 	%p104, %rd215, 0;
	mul.wide.u32 	%rd186, %r527, 4;
	add.s64 	%rd187, %rd4, %rd186;
	ld.global.f32 	%f155, [%rd187];
	mov.f32 	%f1213, 0f3F800000;
	@%p104 bra 	$L__BB0_125;
	ld.param.u64 	%rd216, [_Z19wavelet_spectrogramPfS_S_S_S_S_Piiiff_param_2];
	cvta.to.global.u64 	%rd188, %rd216;
	add.s64 	%rd190, %rd188, %rd186;
	ld.global.f32 	%f1213, [%rd190];
$L__BB0_125:
	sub.f32 	%f1063, %f155, %f1;
	mul.f32 	%f1064, %f8, %f1063;
	abs.f32 	%f1065, %f1064;
	neg.f32 	%f1066, %f1065;
	mul.f32 	%f1067, %f1065, %f1066;
	fma.rn.f32 	%f1068, %f1067, 0f3BBB989D, 0f3F000000;
	cvt.sat.f32.f32 	%f1069, %f1068;
	mov.f32 	%f1070, 0f4B400001;
	mov.f32 	%f1071, 0f437C0000;
	fma.rm.f32 	%f1072, %f1069, %f1071, %f1070;
	add.f32 	%f1073, %f1072, 0fCB40007F;
	neg.f32 	%f1074, %f1073;
	fma.rn.f32 	%f1075, %f1067, 0f3FB8AA3B, %f1074;
	fma.rn.f32 	%f1076, %f1067, 0f32A57060, %f1075;
	ex2.approx.ftz.f32 	%f1077, %f1076;
	mov.b32 	%r471, %f1072;
	shl.b32 	%r472, %r471, 23;
	mov.b32 	%f1078, %r472;
	mul.f32 	%f1079, %f1077, %f1078;
	mul.f32 	%f1080, %f1079, %f1213;
	add.f32 	%f1216, %f1216, %f1080;
	add.s64 	%rd192, %rd2, %rd186;
	ld.global.f32 	%f1081, [%rd192];
	mul.f32 	%f159, %f1081, %f1080;
	mul.f32 	%f160, %f152, %f155;
	mul.f32 	%f1082, %f160, 0f3F22F983;
	cvt.rni.s32.f32 	%r576, %f1082;
	cvt.rn.f32.s32 	%f1083, %r576;
	fma.rn.f32 	%f1084, %f1083, 0fBFC90FDA, %f160;
	fma.rn.f32 	%f1085, %f1083, 0fB3A22168, %f1084;
	fma.rn.f32 	%f1214, %f1083, 0fA7C234C5, %f1085;
	abs.f32 	%f162, %f160;
	setp.ltu.f32 	%p105, %f162, 0f47CE4780;
	@%p105 bra 	$L__BB0_133;
	setp.neu.f32 	%p106, %f162, 0f7F800000;
	@%p106 bra 	$L__BB0_128;
	mov.f32 	%f1088, 0f00000000;
	mul.rn.f32 	%f1214, %f160, %f1088;
	mov.b32 	%r576, 0;
	bra.uni 	$L__BB0_133;
$L__BB0_128:
	mov.b32 	%r150, %f160;
	mov.b64 	%rd228, 0;
	mov.b32 	%r573, 0;
	mov.u64 	%rd226, %rd193;
	mov.u64 	%rd227, %rd5;
$L__BB0_129:
	.pragma "nounroll";
	ld.global.nc.u32 	%r474, [%rd226];
	shl.b32 	%r475, %r150, 8;
	or.b32  	%r476, %r475, -2147483648;
	mad.wide.u32 	%rd195, %r474, %r476, %rd228;
	shr.u64 	%rd228, %rd195, 32;
	st.local.u32 	[%rd227], %rd195;
	add.s32 	%r573, %r573, 1;
	add.s64 	%rd227, %rd227, 4;
	add.s64 	%rd226, %rd226, 4;
	setp.ne.s32 	%p107, %r573, 6;
	@%p107 bra 	$L__BB0_129;
	shr.u32 	%r477, %r150, 23;
	st.local.u32 	[%rd5+24], %rd228;
	and.b32  	%r478, %r477, 31;
	and.b32  	%r479, %r477, 224;
	add.s32 	%r480, %r479, -128;
	shr.u32 	%r481, %r480, 5;
	mul.wide.u32 	%rd196, %r481, 4;
	sub.s64 	%rd197, %rd5, %rd196;
	ld.local.u32 	%r574, [%rd197+24];
	ld.local.u32 	%r575, [%rd197+20];
	setp.eq.s32 	%p108, %r478, 0;
	@%p108 bra 	$L__BB0_132;
	and.b32  	%r483, %r477, 31;
	shf.l.wrap.b32 	%r574, %r575, %r574, %r483;
	and.b32  	%r484, %r477, 224;
	add.s32 	%r485, %r484, -128;
	shr.u32 	%r486, %r485, 5;
	mul.wide.u32 	%rd198, %r486, 4;
	sub.s64 	%rd199, %rd5, %rd198;
	ld.local.u32 	%r487, [%rd199+16];
	shf.l.wrap.b32 	%r575, %r487, %r575, %r483;
$L__BB0_132:
	shr.u32 	%r488, %r574, 30;
	shf.l.wrap.b32 	%r489, %r575, %r574, 2;
	shl.b32 	%r490, %r575, 2;
	shr.u32 	%r491, %r489, 31;
	add.s32 	%r492, %r491, %r488;
	neg.s32 	%r493, %r492;
	setp.lt.s32 	%p109, %r150, 0;
	selp.b32 	%r576, %r493, %r492, %p109;
	xor.b32  	%r494, %r489, %r150;
	shr.s32 	%r495, %r489, 31;
	xor.b32  	%r496, %r495, %r489;
	xor.b32  	%r497, %r495, %r490;
	cvt.u64.u32 	%rd200, %r496;
	shl.b64 	%rd201, %rd200, 32;
	cvt.u64.u32 	%rd202, %r497;
	or.b64  	%rd203, %rd201, %rd202;
	cvt.rn.f64.s64 	%fd11, %rd203;
	mul.f64 	%fd12, %fd11, 0d3BF921FB54442D19;
	cvt.rn.f32.f64 	%f1086, %fd12;
	neg.f32 	%f1087, %f1086;
	setp.lt.s32 	%p110, %r494, 0;
	selp.f32 	%f1214, %f1087, %f1086, %p110;
$L__BB0_133:
	add.s32 	%r499, %r576, 1;
	mul.rn.f32 	%f1089, %f1214, %f1214;
	and.b32  	%r500, %r576, 1;
	setp.eq.b32 	%p111, %r500, 1;
	selp.f32 	%f1090, %f1214, 0f3F800000, %p111;
	fma.rn.f32 	%f1091, %f1089, %f1090, 0f00000000;
	fma.rn.f32 	%f1092, %f1089, 0f37CBAC00, 0fBAB607ED;
	selp.f32 	%f1093, 0fB94D4153, %f1092, %p111;
	selp.f32 	%f1094, 0f3C0885E4, 0f3D2AAABB, %p111;
	fma.rn.f32 	%f1095, %f1093, %f1089, %f1094;
	selp.f32 	%f1096, 0fBE2AAAA8, 0fBEFFFFFF, %p111;
	fma.rn.f32 	%f1097, %f1095, %f1089, %f1096;
	fma.rn.f32 	%f1098, %f1097, %f1091, %f1090;
	and.b32  	%r501, %r499, 2;
	setp.eq.s32 	%p112, %r501, 0;
	mov.f32 	%f1099, 0f00000000;
	sub.f32 	%f1100, %f1099, %f1098;
	selp.f32 	%f1101, %f1098, %f1100, %p112;
	fma.rn.f32 	%f1215, %f159, %f1101, %f1215;
	add.s32 	%r527, %r527, 1;
	setp.ne.s32 	%p113, %r527, %r529;
	@%p113 bra 	$L__BB0_123;
$L__BB0_134:
	mul.f32 	%f1102, %f43, %f92;
	sub.f32 	%f1103, %f151, %f1102;
	div.rn.f32 	%f1104, %f1215, %f1216;
	mul.f32 	%f1105, %f43, %f106;
	sub.f32 	%f1106, %f1104, %f1105;
	add.f32 	%f1107, %f120, 0f3F800000;
	mul.f32 	%f1108, %f1107, 0f3F000000;
	mul.f32 	%f1109, %f92, %f92;
	sub.f32 	%f1110, %f1108, %f1109;
	mul.f32 	%f1111, %f134, 0f3F000000;
	mul.f32 	%f1112, %f92, %f106;
	sub.f32 	%f1113, %f1111, %f1112;
	mov.f32 	%f1114, 0f3F800000;
	sub.f32 	%f1115, %f1114, %f120;
	mul.f32 	%f1116, %f1115, 0f3F000000;
	mul.f32 	%f1117, %f106, %f106;
	sub.f32 	%f1118, %f1116, %f1117;
	mul.f32 	%f1119, %f1110, %f1118;
	mul.f32 	%f1120, %f1113, %f1113;
	sub.f32 	%f1121, %f1119, %f1120;
	mul.f32 	%f1122, %f1118, %f1103;
	mul.f32 	%f1123, %f1110, %f1106;
	mul.f32 	%f1124, %f1106, %f1123;
	fma.rn.f32 	%f1125, %f1103, %f1122, %f1124;
	add.f32 	%f1126, %f1113, %f1113;
	mul.f32 	%f1127, %f1126, %f1103;
	mul.f32 	%f1128, %f1127, %f1106;
	sub.f32 	%f1129, %f1125, %f1128;
	mul.f32 	%f1130, %f43, %f43;
	sub.f32 	%f1131, %f78, %f1130;
	mul.f32 	%f1132, %f1131, %f1121;
	div.rn.f32 	%f1133, %f1129, %f1132;
	setp.lt.f32 	%p114, %f1133, 0f00000000;
	setp.gt.f32 	%p115, %f1133, 0f3F800000;
	selp.f32 	%f1134, 0f00000000, %f1133, %p114;
	selp.f32 	%f1217, 0f00000000, %f1134, %p115;
$L__BB0_135:
	ld.param.u64 	%rd217, [_Z19wavelet_spectrogramPfS_S_S_S_S_Piiiff_param_3];
	mov.u32 	%r502, %ctaid.x;
	mov.u32 	%r503, %ntid.x;
	mov.u32 	%r504, %tid.x;
	mad.lo.s32 	%r505, %r502, %r503, %r504;
	cvta.to.global.u64 	%rd204, %rd217;
	mul.wide.s32 	%rd205, %r505, 4;
	add.s64 	%rd206, %rd204, %rd205;
	st.global.f32 	[%rd206], %f1217;
$L__BB0_136:
	ret;

}


// ===== COMPILED SASS (sm_100) =====

	.target	sm_100

	.elftype	@"ET_EXEC"


//--------------------- .note.nv.tkinfo           --------------------------
	.section	.note.nv.tkinfo,"",@"SHT_NOTE"
	.sectionflags	@"SHF_NOTE_NV_TKINFO"
	.tkinfo
        /*0018*/ 	.word	0x00000002
        /*0030*/ 	.string	""
        /*0030*/ 	.string	"ptxas"
        /*0030*/ 	.string	"Cuda compilation tools, release 13.0, V13.0.88"
        /*0030*/ 	.string	"Build cuda_13.0.r13.0/compiler.36424714_0"
        /*0030*/ 	.string	"-arch sm_100 -m 64 "



//--------------------- .note.nv.cuinfo           --------------------------
	.section	.note.nv.cuinfo,"",@"SHT_NOTE"
	.sectionflags	@"SHF_NOTE_NV_CUINFO"
        /*0018*/ 	.short	0x0002
        /*001a*/ 	.short	0x0064
        /*001c*/ 	.short	0x0082
	.zero		2


//--------------------- .nv.info                  --------------------------
	.section	.nv.info,"",@"SHT_CUDA_INFO"
	.align	4


	//----- nvinfo : EIATTR_REGCOUNT
	.align		4
        /*0000*/ 	.byte	0x04, 0x2f
        /*0002*/ 	.short	(.L_2 - .L_1)
	.align		4
.L_1:
        /*0004*/ 	.word	index@(_Z19wavelet_spectrogramPfS_S_S_S_S_Piiiff)
        /*0008*/ 	.word	0x00000020


	//----- nvinfo : EIATTR_FRAME_SIZE
	.align		4
.L_2:
        /*000c*/ 	.byte	0x04, 0x11
        /*000e*/ 	.short	(.L_4 - .L_3)
	.align		4
.L_3:
        /*0010*/ 	.word	index@($__internal_0_$__cuda_sm3x_div_rn_noftz_f32_slowpath)
        /*0014*/ 	.word	0x00000000


	//----- nvinfo : EIATTR_FRAME_SIZE
	.align		4
.L_4:
        /*0018*/ 	.byte	0x04, 0x11
        /*001a*/ 	.short	(.L_6 - .L_5)
	.align		4
.L_5:
        /*001c*/ 	.word	index@(_Z19wavelet_spectrogramPfS_S_S_S_S_Piiiff)
        /*0020*/ 	.word	0x00000000


	//----- nvinfo : EIATTR_MIN_STACK_SIZE
	.align		4
.L_6:
        /*0024*/ 	.byte	0x04, 0x12
        /*0026*/ 	.short	(.L_8 - .L_7)
	.align		4
.L_7:
        /*0028*/ 	.word	index@(_Z19wavelet_spectrogramPfS_S_S_S_S_Piiiff)
        /*002c*/ 	.word	0x00000000
.L_8:


//--------------------- .nv.compat                --------------------------
	.section	.nv.compat,"",@"SHT_CUDA_COMPAT_INFO"
	.align	4
        /*0000*/ 	.byte	0x02, 0x09, 0x00, 0x00, 0x02, 0x02, 0x01, 0x00, 0x02, 0x05, 0x05, 0x00, 0x03, 0x07, 0x01, 0x01
        /*0010*/ 	.byte	0x02, 0x03, 0x00, 0x00, 0x02, 0x06, 0x01, 0x00, 0x04, 0x0b, 0x08, 0x00, 0x01, 0x00, 0x00, 0x00
        /*0020*/ 	.byte	0x00, 0x00, 0x00, 0x00


//--------------------- .nv.info._Z19wavelet_spectrogramPfS_S_S_S_S_Piiiff --------------------------
	.section	.nv.info._Z19wavelet_spectrogramPfS_S_S_S_S_Piiiff,"",@"SHT_CUDA_INFO"
	.sectionflags	@""
	.align	4


	//----- nvinfo : EIATTR_CUDA_API_VERSION
	.align		4
        /*0000*/ 	.byte	0x04, 0x37
        /*0002*/ 	.short	(.L_10 - .L_9)
.L_9:
        /*0004*/ 	.word	0x00000082


	//----- nvinfo : EIATTR_KPARAM_INFO
	.align		4
.L_10:
        /*0008*/ 	.byte	0x04, 0x17
        /*000a*/ 	.short	(.L_12 - .L_11)
.L_11:
        /*000c*/ 	.word	0x00000000
        /*0010*/ 	.short	0x000a
        /*0012*/ 	.short	0x0044
        /*0014*/ 	.byte	0x00, 0xf0, 0x11, 0x00


	//----- nvinfo : EIATTR_KPARAM_INFO
	.align		4
.L_12:
        /*0018*/ 	.byte	0x04, 0x17
        /*001a*/ 	.short	(.L_14 - .L_13)
.L_13:
        /*001c*/ 	.word	0x00000000
        /*0020*/ 	.short	0x0009
        /*0022*/ 	.short	0x0040
        /*0024*/ 	.byte	0x00, 0xf0, 0x11, 0x00


	//----- nvinfo : EIATTR_KPARAM_INFO
	.align		4
.L_14:
        /*0028*/ 	.byte	0x04, 0x17
        /*002a*/ 	.short	(.L_16 - .L_15)
.L_15:
        /*002c*/ 	.word	0x00000000
        /*0030*/ 	.short	0x0008
        /*0032*/ 	.short	0x003c
        /*0034*/ 	.byte	0x00, 0xf0, 0x11, 0x00


	//----- nvinfo : EIATTR_KPARAM_INFO
	.align		4
.L_16:
        /*0038*/ 	.byte	0x04, 0x17
        /*003a*/ 	.short	(.L_18 - .L_17)
.L_17:
        /*003c*/ 	.word	0x00000000
        /*0040*/ 	.short	0x0007
        /*0042*/ 	.short	0x0038
        /*0044*/ 	.byte	0x00, 0xf0, 0x11, 0x00


	//----- nvinfo : EIATTR_KPARAM_INFO
	.align		4
.L_18:
        /*0048*/ 	.byte	0x04, 0x17
        /*004a*/ 	.short	(.L_20 - .L_19)
.L_19:
        /*004c*/ 	.word	0x00000000
        /*0050*/ 	.short	0x0006
        /*0052*/ 	.short	0x0030
        /*0054*/ 	.byte	0x00, 0xf5, 0x21, 0x00


	//----- nvinfo : EIATTR_KPARAM_INFO
	.align		4
.L_20:
        /*0058*/ 	.byte	0x04, 0x17
        /*005a*/ 	.short	(.L_22 - .L_21)
.L_21:
        /*005c*/ 	.word	0x00000000
        /*0060*/ 	.short	0x0005
        /*0062*/ 	.short	0x0028
        /*0064*/ 	.byte	0x00, 0xf5, 0x21, 0x00


	//----- nvinfo : EIATTR_KPARAM_INFO
	.align		4
.L_22:
        /*0068*/ 	.byte	0x04, 0x17
        /*006a*/ 	.short	(.L_24 - .L_23)
.L_23:
        /*006c*/ 	.word	0x00000000
        /*0070*/ 	.short	0x0004
        /*0072*/ 	.short	0x0020
        /*0074*/ 	.byte	0x00, 0xf5, 0x21, 0x00


	//----- nvinfo : EIATTR_KPARAM_INFO
	.align		4
.L_24:
        /*0078*/ 	.byte	0x04, 0x17
        /*007a*/ 	.short	(.L_26 - .L_25)
.L_25:
        /*007c*/ 	.word	0x00000000
        /*0080*/ 	.short	0x0003
        /*0082*/ 	.short	0x0018
        /*0084*/ 	.byte	0x00, 0xf5, 0x21, 0x00


	//----- nvinfo : EIATTR_KPARAM_INFO
	.align		4
.L_26:
        /*0088*/ 	.byte	0x04, 0x17
        /*008a*/ 	.short	(.L_28 - .L_27)
.L_27:
        /*008c*/ 	.word	0x00000000
        /*0090*/ 	.short	0x0002
        /*0092*/ 	.short	0x0010
        /*0094*/ 	.byte	0x00, 0xf5, 0x21, 0x00


	//----- nvinfo : EIATTR_KPARAM_INFO
	.align		4
.L_28:
        /*0098*/ 	.byte	0x04, 0x17
        /*009a*/ 	.short	(.L_30 - .L_29)
.L_29:
        /*009c*/ 	.word	0x00000000
        /*00a0*/ 	.short	0x0001
        /*00a2*/ 	.short	0x0008
        /*00a4*/ 	.byte	0x00, 0xf5, 0x21, 0x00


	//----- nvinfo : EIATTR_KPARAM_INFO
	.align		4
.L_30:
        /*00a8*/ 	.byte	0x04, 0x17
        /*00aa*/ 	.short	(.L_32 - .L_31)
.L_31:
        /*00ac*/ 	.word	0x00000000
        /*00b0*/ 	.short	0x0000
        /*00b2*/ 	.short	0x0000
        /*00b4*/ 	.byte	0x00, 0xf5, 0x21, 0x00


	//----- nvinfo : EIATTR_SPARSE_MMA_MASK
	.align		4
.L_32:
        /*00b8*/ 	.byte	0x03, 0x50
        /*00ba*/ 	.short	0x0000


	//----- nvinfo : EIATTR_MAXREG_COUNT
	.align		4
        /*00bc*/ 	.byte	0x03, 0x1b
        /*00be*/ 	.short	0x00ff


	//----- nvinfo : EIATTR_MERCURY_ISA_VERSION
	.align		4
        /*00c0*/ 	.byte	0x03, 0x5f
        /*00c2*/ 	.short	0x0101


	//----- nvinfo : EIATTR_VRC_CTA_INIT_COUNT
	.align		4
        /*00c4*/ 	.byte	0x02, 0x4a
	.zero		1
	.zero		1


	//----- nvinfo : EIATTR_EXIT_INSTR_OFFSETS
	.align		4
        /*00c8*/ 	.byte	0x04, 0x1c
        /*00ca*/ 	.short	(.L_34 - .L_33)


	//   ....[0]....
.L_33:
        /*00cc*/ 	.word	0x000005d0


	//   ....[1]....
        /*00d0*/ 	.word	0x00007e30


	//----- nvinfo : EIATTR_CRS_STACK_SIZE
	.align		4
.L_34:
        /*00d4*/ 	.byte	0x04, 0x1e
        /*00d6*/ 	.short	(.L_36 - .L_35)
.L_35:
        /*00d8*/ 	.word	0x00000000


	//----- nvinfo : EIATTR_CBANK_PARAM_SIZE
	.align		4
.L_36:
        /*00dc*/ 	.byte	0x03, 0x19
        /*00de*/ 	.short	0x0048


	//----- nvinfo : EIATTR_PARAM_CBANK
	.align		4
        /*00e0*/ 	.byte	0x04, 0x0a
        /*00e2*/ 	.short	(.L_38 - .L_37)
	.align		4
.L_37:
        /*00e4*/ 	.word	index@(.nv.constant0._Z19wavelet_spectrogramPfS_S_S_S_S_Piiiff)
        /*00e8*/ 	.short	0x0380
        /*00ea*/ 	.short	0x0048


	//----- nvinfo : EIATTR_SW_WAR
	.align		4
.L_38:
        /*00ec*/ 	.byte	0x04, 0x36
        /*00ee*/ 	.short	(.L_40 - .L_39)
.L_39:
        /*00f0*/ 	.word	0x00000008
.L_40:


//--------------------- .nv.callgraph             --------------------------
	.section	.nv.callgraph,"",@"SHT_CUDA_CALLGRAPH"
	.align	4
	.sectionentsize	8
	.align		4
        /*0000*/ 	.word	0x00000000
	.align		4
        /*0004*/ 	.word	0xffffffff
	.align		4
        /*0008*/ 	.word	0x00000000
	.align		4
        /*000c*/ 	.word	0xfffffffe
	.align		4
        /*0010*/ 	.word	0x00000000
	.align		4
        /*0014*/ 	.word	0xfffffffd
	.align		4
        /*0018*/ 	.word	0x00000000
	.align		4
        /*001c*/ 	.word	0xfffffffc


//--------------------- .nv.constant4             --------------------------
	.section	.nv.constant4,"a",@progbits
	.align	8
	.align		8
.nv.constant4:
        /*0000*/ 	.dword	__cudart_i2opi_f


//--------------------- .text._Z19wavelet_spectrogramPfS_S_S_S_S_Piiiff --------------------------
	.section	.text._Z19wavelet_spectrogramPfS_S_S_S_S_Piiiff,"ax",@progbits
	.align	128
        .global         _Z19wavelet_spectrogramPfS_S_S_S_S_Piiiff
        .type           _Z19wavelet_spectrogramPfS_S_S_S_S_Piiiff,@function
        .size           _Z19wavelet_spectrogramPfS_S_S_S_S_Piiiff,(.L_x_122 - _Z19wavelet_spectrogramPfS_S_S_S_S_Piiiff)
        .other          _Z19wavelet_spectrogramPfS_S_S_S_S_Piiiff,@"STO_CUDA_ENTRY STV_DEFAULT"
_Z19wavelet_spectrogramPfS_S_S_S_S_Piiiff:
.text._Z19wavelet_spectrogramPfS_S_S_S_S_Piiiff:
[----:B------:R-:W-:Y:S01]  /*0000*/  LDC R1, c[0x0][0x37c] ;  /* 0x0000df00ff017b82 */ /* 0x000fe20000000800 */
[----:B------:R-:W0:Y:S01]  /*0010*/  S2R R3, SR_TID.X ;  /* 0x0000000000037919 */ /* 0x000e220000002100 */
[----:B------:R-:W1:Y:S06]  /*0020*/  LDCU UR5, c[0x0][0x3b8] ;  /* 0x00007700ff0577ac */ /* 0x000e6c0008000800 */
[----:B------:R-:W0:Y:S01]  /*0030*/  S2UR UR4, SR_CTAID.X ;  /* 0x00000000000479c3 */ /* 0x000e220000002500 */
[----:B------:R-:W2:Y:S07]  /*0040*/  LDCU.64 UR8, c[0x0][0x358] ;  /* 0x00006b00ff0877ac */ /* 0x000eae0008000a00 */
[----:B------:R-:W0:Y:S01]  /*0050*/  LDC R0, c[0x0][0x360] ;  /* 0x0000d800ff007b82 */ /* 0x000e220000000800 */
[----:B-1----:R-:W-:Y:S01]  /*0060*/  UISETP.GE.AND UP0, UPT, UR5, 0x1, UPT ;  /* 0x000000010500788c */ /* 0x002fe2000bf06270 */
[----:B0-----:R-:W-:-:S02]  /*0070*/  IMAD R0, R0, UR4, R3 ;  /* 0x0000000400007c24 */ /* 0x001fc4000f8e0203 */
[----:B------:R-:W-:-:S06]  /*0080*/  HFMA2 R3, -RZ, RZ, 0, 0 ;  /* 0x00000000ff037431 */ /* 0x000fcc00000001ff */
[----:B--2---:R-:W-:Y:S05]  /*0090*/  BRA.U !UP0, `(.L_x_0) ;  /* 0x0000000508487547 */ /* 0x004fea000b800000 */
[----:B------:R-:W-:Y:S01]  /*00a0*/  UISETP.GE.U32.AND UP0, UPT, UR5, 0x10, UPT ;  /* 0x000000100500788c */ /* 0x000fe2000bf06070 */
[----:B------:R-:W-:Y:S01]  /*00b0*/  CS2R R2, SRZ ;  /* 0x0000000000027805 */ /* 0x000fe2000001ff00 */
[----:B------:R-:W-:-:S04]  /*00c0*/  ULOP3.LUT UR4, UR5, 0xf, URZ, 0xc0, !UPT ;  /* 0x0000000f05047892 */ /* 0x000fc8000f8ec0ff */
[----:B------:R-:W-:-:S03]  /*00d0*/  UISETP.NE.AND UP1, UPT, UR4, URZ, UPT ;  /* 0x000000ff0400728c */ /* 0x000fc6000bf25270 */
[----:B------:R-:W-:Y:S08]  /*00e0*/  BRA.U !UP0, `(.L_x_1) ;  /* 0x0000000108847547 */ /* 0x000ff0000b800000 */
[----:B------:R-:W-:Y:S01]  /*00f0*/  ULOP3.LUT UR6, UR5, 0x7ffffff0, URZ, 0xc0, !UPT ;  /* 0x7ffffff005067892 */ /* 0x000fe2000f8ec0ff */
[----:B------:R-:W-:Y:S01]  /*0100*/  HFMA2 R3, -RZ, RZ, 0, 0 ;  /* 0x00000000ff037431 */ /* 0x000fe200000001ff */
[----:B------:R-:W-:-:S04]  /*0110*/  MOV R7, RZ ;  /* 0x000000ff00077202 */ /* 0x000fc80000000f00 */
[----:B------:R-:W-:-:S07]  /*0120*/  IMAD.U32 R2, RZ, RZ, UR6 ;  /* 0x00000006ff027e24 */ /* 0x000fce000f8e00ff */
.L_x_2:
[----:B------:R-:W0:Y:S02]  /*0130*/  LDC.64 R4, c[0x0][0x3b0] ;  /* 0x0000ec00ff047b82 */ /* 0x000e240000000a00 */
[----:B0-----:R-:W-:-:S05]  /*0140*/  IMAD.WIDE.U32 R4, R7, 0x4, R4 ;  /* 0x0000000407047825 */ /* 0x001fca00078e0004 */
[----:B------:R-:W2:Y:S04]  /*0150*/  LDG.E R6, desc[UR8][R4.64] ;  /* 0x0000000804067981 */ /* 0x000ea8000c1e1900 */
[----:B------:R-:W2:Y:S04]  /*0160*/  LDG.E R8, desc[UR8][R4.64+0x4] ;  /* 0x0000040804087981 */ /* 0x000ea8000c1e1900 */
[----:B------:R-:W3:Y:S04]  /*0170*/  LDG.E R9, desc[UR8][R4.64+0x8] ;  /* 0x0000080804097981 */ /* 0x000ee8000c1e1900 */
[----:B------:R-:W3:Y:S04]  /*0180*/  LDG.E R10, desc[UR8][R4.64+0xc] ;  /* 0x00000c08040a7981 */ /* 0x000ee8000c1e1900 */
[----:B------:R-:W4:Y:S04]  /*0190*/  LDG.E R11, desc[UR8][R4.64+0x10] ;  /* 0x00001008040b7981 */ /* 0x000f28000c1e1900 */
[----:B------:R-:W4:Y:S04]  /*01a0*/  LDG.E R12, desc[UR8][R4.64+0x14] ;  /* 0x00001408040c7981 */ /* 0x000f28000c1e1900 */
[----:B------:R-:W5:Y:S04]  /*01b0*/  LDG.E R13, desc[UR8][R4.64+0x18] ;  /* 0x00001808040d7981 */ /* 0x000f68000c1e1900 */
        /* <DEDUP_REMOVED lines=8> */
[----:B------:R-:W5:Y:S01]  /*0240*/  LDG.E R22, desc[UR8][R4.64+0x3c] ;  /* 0x00003c0804167981 */ /* 0x000f62000c1e1900 */
[----:B------:R-:W-:-:S04]  /*0250*/  IADD3 R7, PT, PT, R7, 0x10, RZ ;  /* 0x0000001007077810 */ /* 0x000fc80007ffe0ff */
[----:B------:R-:W-:Y:S02]  /*0260*/  ISETP.NE.AND P0, PT, R7, R2, PT ;  /* 0x000000020700720c */ /* 0x000fe40003f05270 */
[----:B--2---:R-:W-:-:S04]  /*0270*/  IADD3 R6, PT, PT, R8, R6, R3 ;  /* 0x0000000608067210 */ /* 0x004fc80007ffe003 */
[----:B---3--:R-:W-:-:S04]  /*0280*/  IADD3 R6, PT, PT, R10, R9, R6 ;  /* 0x000000090a067210 */ /* 0x008fc80007ffe006 */
[----:B----4-:R-:W-:-:S04]  /*0290*/  IADD3 R6, PT, PT, R12, R11, R6 ;  /* 0x0000000b0c067210 */ /* 0x010fc80007ffe006 */
[----:B-----5:R-:W-:-:S04]  /*02a0*/  IADD3 R6, PT, PT, R14, R13, R6 ;  /* 0x0000000d0e067210 */ /* 0x020fc80007ffe006 */
[----:B------:R-:W-:-:S04]  /*02b0*/  IADD3 R6, PT, PT, R16, R15, R6 ;  /* 0x0000000f10067210 */ /* 0x000fc80007ffe006 */
[----:B------:R-:W-:-:S04]  /*02c0*/  IADD3 R6, PT, PT, R18, R17, R6 ;  /* 0x0000001112067210 */ /* 0x000fc80007ffe006 */
[----:B------:R-:W-:-:S04]  /*02d0*/  IADD3 R6, PT, PT, R20, R19, R6 ;  /* 0x0000001314067210 */ /* 0x000fc80007ffe006 */
[----:B------:R-:W-:Y:S01]  /*02e0*/  IADD3 R3, PT, PT, R22, R21, R6 ;  /* 0x0000001516037210 */ /* 0x000fe20007ffe006 */
[----:B------:R-:W-:Y:S06]  /*02f0*/  @P0 BRA `(.L_x_2) ;  /* 0xfffffffc008c0947 */ /* 0x000fec000383ffff */
.L_x_1:
[----:B------:R-:W-:Y:S05]  /*0300*/  BRA.U !UP1, `(.L_x_0) ;  /* 0x0000000109ac7547 */ /* 0x000fea000b800000 */
[----:B------:R-:W-:Y:S02]  /*0310*/  UISETP.GE.U32.AND UP0, UPT, UR4, 0x8, UPT ;  /* 0x000000080400788c */ /* 0x000fe4000bf06070 */
[----:B------:R-:W-:-:S04]  /*0320*/  ULOP3.LUT UR6, UR5, 0x7, URZ, 0xc0, !UPT ;  /* 0x0000000705067892 */ /* 0x000fc8000f8ec0ff */
[----:B------:R-:W-:-:S03]  /*0330*/  UISETP.NE.AND UP1, UPT, UR6, URZ, UPT ;  /* 0x000000ff0600728c */ /* 0x000fc6000bf25270 */
[----:B------:R-:W-:Y:S08]  /*0340*/  BRA.U !UP0, `(.L_x_3) ;  /* 0x00000001083c7547 */ /* 0x000ff0000b800000 */
        /* <DEDUP_REMOVED lines=9> */
[----:B------:R-:W5:Y:S01]  /*03e0*/  LDG.E R12, desc[UR8][R4.64+0x1c] ;  /* 0x00001c08040c7981 */ /* 0x000f62000c1e1900 */
[----:B------:R-:W-:-:S02]  /*03f0*/  IADD3 R2, PT, PT, R2, 0x8, RZ ;  /* 0x0000000802027810 */ /* 0x000fc40007ffe0ff */
[----:B--2---:R-:W-:-:S04]  /*0400*/  IADD3 R6, PT, PT, R7, R6, R3 ;  /* 0x0000000607067210 */ /* 0x004fc80007ffe003 */
[----:B---3--:R-:W-:-:S04]  /*0410*/  IADD3 R6, PT, PT, R8, R9, R6 ;  /* 0x0000000908067210 */ /* 0x008fc80007ffe006 */
[----:B----4-:R-:W-:-:S04]  /*0420*/  IADD3 R6, PT, PT, R10, R11, R6 ;  /* 0x0000000b0a067210 */ /* 0x010fc80007ffe006 */
[----:B-----5:R-:W-:-:S07]  /*0430*/  IADD3 R3, PT, PT, R12, R13, R6 ;  /* 0x0000000d0c037210 */ /* 0x020fce0007ffe006 */
.L_x_3:
        /* <DEDUP_REMOVED lines=10> */
[----:B------:R-:W3:Y:S01]  /*04e0*/  LDG.E R9, desc[UR8][R4.64+0xc] ;  /* 0x00000c0804097981 */ /* 0x000ee2000c1e1900 */
[----:B------:R-:W-:-:S02]  /*04f0*/  IADD3 R2, PT, PT, R2, 0x4, RZ ;  /* 0x0000000402027810 */ /* 0x000fc40007ffe0ff */
[----:B--2---:R-:W-:-:S04]  /*0500*/  IADD3 R3, PT, PT, R7, R6, R3 ;  /* 0x0000000607037210 */ /* 0x004fc80007ffe003 */
[----:B---3--:R-:W-:-:S07]  /*0510*/  IADD3 R3, PT, PT, R9, R8, R3 ;  /* 0x0000000809037210 */ /* 0x008fce0007ffe003 */
.L_x_4:
[----:B------:R-:W-:Y:S05]  /*0520*/  BRA.U !UP1, `(.L_x_0) ;  /* 0x0000000109247547 */ /* 0x000fea000b800000 */
[----:B------:R-:W0:Y:S01]  /*0530*/  LDC.64 R6, c[0x0][0x3b0] ;  /* 0x0000ec00ff067b82 */ /* 0x000e220000000a00 */
[----:B------:R-:W-:-:S05]  /*0540*/  UMOV UR4, URZ ;  /* 0x000000ff00047c82 */ /* 0x000fca0008000000 */
.L_x_5:
[----:B0-----:R-:W-:-:S06]  /*0550*/  IMAD.WIDE.U32 R4, R2, 0x4, R6 ;  /* 0x0000000402047825 */ /* 0x001fcc00078e0006 */
[----:B------:R-:W2:Y:S01]  /*0560*/  LDG.E R4, desc[UR8][R4.64] ;  /* 0x0000000804047981 */ /* 0x000ea2000c1e1900 */
[----:B------:R-:W-:Y:S01]  /*0570*/  UIADD3 UR4, UPT, UPT, UR4, 0x1, URZ ;  /* 0x0000000104047890 */ /* 0x000fe2000fffe0ff */
[----:B------:R-:W-:-:S03]  /*0580*/  VIADD R2, R2, 0x1 ;  /* 0x0000000102027836 */ /* 0x000fc60000000000 */
[----:B------:R-:W-:Y:S01]  /*0590*/  UISETP.NE.AND UP0, UPT, UR4, UR5, UPT ;  /* 0x000000050400728c */ /* 0x000fe2000bf05270 */
[----:B--2---:R-:W-:-:S08]  /*05a0*/  IADD3 R3, PT, PT, R4, R3, RZ ;  /* 0x0000000304037210 */ /* 0x004fd00007ffe0ff */
[----:B------:R-:W-:Y:S05]  /*05b0*/  BRA.U UP0, `(.L_x_5) ;  /* 0xfffffffd00e47547 */ /* 0x000fea000b83ffff */
.L_x_0:
[----:B------:R-:W-:-:S13]  /*05c0*/  ISETP.GE.AND P0, PT, R0, R3, PT ;  /* 0x000000030000720c */ /* 0x000fda0003f06270 */
[----:B------:R-:W-:Y:S05]  /*05d0*/  @P0 EXIT ;  /* 0x000000000000094d */ /* 0x000fea0003800000 */
[----:B------:R-:W-:Y:S01]  /*05e0*/  ISETP.GE.AND P0, PT, R0, 0x1, PT ;  /* 0x000000010000780c */ /* 0x000fe20003f06270 */
[----:B------:R-:W-:Y:S01]  /*05f0*/  BSSY.RECONVERGENT B0, `(.L_x_6) ;  /* 0x0000010000007945 */ /* 0x000fe20003800200 */
[----:B------:R-:W-:-:S11]  /*0600*/  CS2R R2, SRZ ;  /* 0x0000000000027805 */ /* 0x000fd6000001ff00 */
[----:B------:R-:W-:Y:S05]  /*0610*/  @!P0 BRA `(.L_x_7) ;  /* 0x0000000000348947 */ /* 0x000fea0003800000 */
[----:B------:R-:W0:Y:S01]  /*0620*/  LDC.64 R6, c[0x0][0x3b0] ;  /* 0x0000ec00ff067b82 */ /* 0x000e220000000a00 */
[----:B------:R-:W-:Y:S01]  /*0630*/  HFMA2 R9, -RZ, RZ, 0, 0 ;  /* 0x00000000ff097431 */ /* 0x000fe200000001ff */
[----:B------:R-:W-:Y:S01]  /*0640*/  BSSY.RECONVERGENT B1, `(.L_x_7) ;  /* 0x000000a000017945 */ /* 0x000fe20003800200 */
[----:B------:R-:W-:-:S07]  /*0650*/  MOV R11, RZ ;  /* 0x000000ff000b7202 */ /* 0x000fce0000000f00 */
.L_x_8:
[----:B0-----:R-:W-:-:S06]  /*0660*/  IMAD.WIDE.U32 R4, R11, 0x4, R6 ;  /* 0x000000040b047825 */ /* 0x001fcc00078e0006 */
[----:B------:R-:W2:Y:S01]  /*0670*/  LDG.E R4, desc[UR8][R4.64+0x4] ;  /* 0x0000040804047981 */ /* 0x000ea2000c1e1900 */
[----:B------:R-:W-:Y:S02]  /*0680*/  IADD3 R2, PT, PT, R11, 0x1, RZ ;  /* 0x000000010b027810 */ /* 0x000fe40007ffe0ff */
[----:B------:R-:W-:Y:S02]  /*0690*/  MOV R3, RZ ;  /* 0x000000ff00037202 */ /* 0x000fe40000000f00 */
[----:B------:R-:W-:Y:S01]  /*06a0*/  MOV R11, R2 ;  /* 0x00000002000b7202 */ /* 0x000fe20000000f00 */
[----:B--2---:R-:W-:-:S05]  /*06b0*/  IMAD.IADD R9, R4, 0x1, R9 ;  /* 0x0000000104097824 */ /* 0x004fca00078e0209 */
[----:B------:R-:W-:-:S13]  /*06c0*/  ISETP.GE.AND P0, PT, R9, R0, PT ;  /* 0x000000000900720c */ /* 0x000fda0003f06270 */
[----:B------:R-:W-:Y:S05]  /*06d0*/  @!P0 BRA `(.L_x_8) ;  /* 0xfffffffc00e08947 */ /* 0x000fea000383ffff */
[----:B------:R-:W-:Y:S05]  /*06e0*/  BSYNC.RECONVERGENT B1 ;  /* 0x0000000000017941 */ /* 0x000fea0003800200 */
.L_x_7:
[----:B------:R-:W-:Y:S05]  /*06f0*/  BSYNC.RECONVERGENT B0 ;  /* 0x0000000000007941 */ /* 0x000fea0003800200 */
.L_x_6:
[----:B------:R-:W0:Y:S01]  /*0700*/  LDC.64 R4, c[0x0][0x3a8] ;  /* 0x0000ea00ff047b82 */ /* 0x000e220000000a00 */
[----:B------:R-:W1:Y:S02]  /*0710*/  LDCU.64 UR4, c[0x0][0x3a0] ;  /* 0x00007400ff0477ac */ /* 0x000e640008000a00 */
[C---:B-1----:R-:W-:Y:S01]  /*0720*/  LEA R8, P0, R2.reuse, UR4, 0x2 ;  /* 0x0000000402087c11 */ /* 0x042fe2000f8010ff */
[----:B------:R-:W1:Y:S03]  /*0730*/  LDCU UR4, c[0x0][0x3bc] ;  /* 0x00007780ff0477ac */ /* 0x000e660008000800 */
[----:B------:R-:W-:Y:S01]  /*0740*/  LEA.HI.X R9, R2, UR5, R3, 0x2, P0 ;  /* 0x0000000502097c11 */ /* 0x000fe200080f1403 */
[----:B0-----:R-:W-:Y:S01]  /*0750*/  IMAD.WIDE R4, R0, 0x4, R4 ;  /* 0x0000000400047825 */ /* 0x001fe200078e0204 */
[----:B------:R-:W0:Y:S03]  /*0760*/  LDC R3, c[0x0][0x3c4] ;  /* 0x0000f100ff037b82 */ /* 0x000e260000000800 */
[----:B------:R2:W5:Y:S04]  /*0770*/  LDG.E R2, desc[UR8][R8.64] ;  /* 0x0000000808027981 */ /* 0x000568000c1e1900 */
[----:B------:R2:W5:Y:S01]  /*0780*/  LDG.E R0, desc[UR8][R4.64] ;  /* 0x0000000804007981 */ /* 0x000562000c1e1900 */
[----:B------:R-:W-:Y:S01]  /*0790*/  IMAD.MOV.U32 R7, RZ, RZ, 0x3f800000 ;  /* 0x3f800000ff077424 */ /* 0x000fe200078e00ff */
[----:B0-----:R-:W-:Y:S01]  /*07a0*/  FSETP.NEU.AND P0, PT, R3, RZ, PT ;  /* 0x000000ff0300720b */ /* 0x001fe20003f0d000 */
[----:B-1----:R-:W-:-:S12]  /*07b0*/  UISETP.GE.AND UP0, UPT, UR4, 0x1, UPT ;  /* 0x000000010400788c */ /* 0x002fd8000bf06270 */
[----:B--2---:R-:W-:Y:S05]  /*07c0*/  @!P0 BRA `(.L_x_9) ;  /* 0x00000000008c8947 */ /* 0x004fea0003800000 */
[----:B------:R-:W-:Y:S01]  /*07d0*/  HFMA2 R5, -RZ, RZ, 0.1527099609375, -0.0003798007965087890625 ;  /* 0x30e38e39ff057431 */ /* 0x000fe200000001ff */
[----:B------:R-:W-:Y:S01]  /*07e0*/  MOV R4, 0x3fb8aa3b ;  /* 0x3fb8aa3b00047802 */ /* 0x000fe20000000f00 */
[----:B------:R-:W-:Y:S02]  /*07f0*/  HFMA2 R7, -RZ, RZ, 1.5966796875, -0.0003798007965087890625 ;  /* 0x3e638e39ff077431 */ /* 0x000fe400000001ff */
[----:B------:R-:W-:Y:S01]  /*0800*/  IMAD.MOV.U32 R9, RZ, RZ, 0x391fcb8e ;  /* 0x391fcb8eff097424 */ /* 0x000fe200078e00ff */
[----:B------:R-:W-:Y:S01]  /*0810*/  FSETP.NAN.AND P2, PT, |R3|, |R3|, PT ;  /* 0x400000030300720b */ /* 0x000fe20003f48200 */
[----:B------:R-:W-:-:S04]  /*0820*/  FFMA R4, -R5, R4, 5.5370556140132975997e-08 ;  /* 0x336dd09205047423 */ /* 0x000fc80000000104 */
[----:B------:R-:W-:-:S04]  /*0830*/  FFMA R4, R7, 1.9251366722983220825e-08, R4 ;  /* 0x32a55e3407047823 */ /* 0x000fc80000000004 */
[----:B------:R-:W-:-:S04]  /*0840*/  FFMA R4, -R5, 0.017944158986210823059, R4 ;  /* 0x3c92ffa105047823 */ /* 0x000fc80000000104 */
[----:B------:R-:W-:-:S04]  /*0850*/  FFMA R4, R7, 0.0059813861735165119171, R4 ;  /* 0x3bc3ff8107047823 */ /* 0x000fc80000000004 */
[----:B------:R-:W-:-:S04]  /*0860*/  FADD R6, R4, 3.3205988407135009766 ;  /* 0x405484b104067421 */ /* 0x000fc80000000000 */
[C---:B------:R-:W-:Y:S01]  /*0870*/  FMUL R5, R6.reuse, -R3 ;  /* 0x8000000306057220 */ /* 0x040fe20000400000 */
[----:B------:R-:W-:-:S03]  /*0880*/  FADD R7, R6, -3.3205988407135009766 ;  /* 0xc05484b106077421 */ /* 0x000fc60000000000 */
[----:B------:R-:W0:Y:S01]  /*0890*/  FRND R8, R5 ;  /* 0x0000000500087307 */ /* 0x000e220000201000 */
[----:B------:R-:W-:Y:S01]  /*08a0*/  FADD R7, R4, -R7 ;  /* 0x8000000704077221 */ /* 0x000fe20000000000 */
[----:B------:R-:W-:Y:S01]  /*08b0*/  FFMA R6, R6, -R3, -R5 ;  /* 0x8000000306067223 */ /* 0x000fe20000000805 */
[----:B------:R-:W-:-:S03]  /*08c0*/  FSETP.GT.AND P1, PT, |R5|, 152, PT ;  /* 0x431800000500780b */ /* 0x000fc60003f24200 */
[----:B------:R-:W-:Y:S01]  /*08d0*/  FFMA R7, R7, -R3, R6 ;  /* 0x8000000307077223 */ /* 0x000fe20000000006 */
[----:B0-----:R-:W-:Y:S01]  /*08e0*/  FADD R4, R5, -R8 ;  /* 0x8000000805047221 */ /* 0x001fe20000000000 */
[----:B------:R-:W-:-:S03]  /*08f0*/  FSETP.GT.AND P0, PT, R8, RZ, PT ;  /* 0x000000ff0800720b */ /* 0x000fc60003f04000 */
[----:B------:R-:W-:Y:S01]  /*0900*/  FADD R4, R4, R7 ;  /* 0x0000000704047221 */ /* 0x000fe20000000000 */
[----:B------:R-:W-:Y:S02]  /*0910*/  SEL R6, RZ, 0x83000000, P0 ;  /* 0x83000000ff067807 */ /* 0x000fe40000000000 */
[----:B------:R-:W-:Y:S01]  /*0920*/  FSETP.GEU.AND P0, PT, R5, RZ, PT ;  /* 0x000000ff0500720b */ /* 0x000fe20003f0e000 */
[----:B------:R-:W-:Y:S01]  /*0930*/  FFMA R7, R4, R9, 0.0013391353422775864601 ;  /* 0x3aaf85ed04077423 */ /* 0x000fe20000000009 */
[----:B------:R-:W-:-:S03]  /*0940*/  IADD3 R8, PT, PT, R6, 0x7f000000, RZ ;  /* 0x7f00000006087810 */ /* 0x000fc60007ffe0ff */
[C---:B------:R-:W-:Y:S02]  /*0950*/  FFMA R9, R4.reuse, R7, 0.0096188392490148544312 ;  /* 0x3c1d985604097423 */ /* 0x040fe40000000007 */
[----:B------:R-:W0:Y:S02]  /*0960*/  F2I.NTZ R7, R5 ;  /* 0x0000000500077305 */ /* 0x000e240000203100 */
[----:B------:R-:W-:-:S04]  /*0970*/  FFMA R9, R4, R9, 0.055503588169813156128 ;  /* 0x3d6357bb04097423 */ /* 0x000fc80000000009 */
[----:B------:R-:W-:-:S04]  /*0980*/  FFMA R9, R4, R9, 0.24022644758224487305 ;  /* 0x3e75fdec04097423 */ /* 0x000fc80000000009 */
[----:B------:R-:W-:-:S04]  /*0990*/  FFMA R9, R4, R9, 0.69314718246459960938 ;  /* 0x3f31721804097423 */ /* 0x000fc80000000009 */
[----:B------:R-:W-:Y:S01]  /*09a0*/  FFMA R9, R4, R9, 1 ;  /* 0x3f80000004097423 */ /* 0x000fe20000000009 */
[----:B0-----:R-:W-:Y:S02]  /*09b0*/  LEA R6, R7, -R6, 0x17 ;  /* 0x8000000607067211 */ /* 0x001fe400078eb8ff */
[----:B------:R-:W-:Y:S01]  /*09c0*/  FSEL R7, RZ, +INF , !P0 ;  /* 0x7f800000ff077808 */ /* 0x000fe20004000000 */
[----:B------:R-:W-:-:S04]  /*09d0*/  FMUL R9, R8, R9 ;  /* 0x0000000908097220 */ /* 0x000fc80000400000 */
[----:B------:R-:W-:Y:S01]  /*09e0*/  @!P1 FMUL R7, R6, R9 ;  /* 0x0000000906079220 */ /* 0x000fe20000400000 */
[----:B------:R-:W-:-:S07]  /*09f0*/  @P2 FADD R7, -R3, 10 ;  /* 0x4120000003072421 */ /* 0x000fce0000000100 */
.L_x_9:
[----:B------:R-:W-:Y:S01]  /*0a00*/  MOV R3, RZ ;  /* 0x000000ff00037202 */ /* 0x000fe20000000f00 */
[----:B------:R-:W-:Y:S06]  /*0a10*/  BRA.U !UP0, `(.L_x_10) ;  /* 0x00000001087c7547 */ /* 0x000fec000b800000 */
[----:B------:R-:W0:Y:S01]  /*0a20*/  LDC R3, c[0x0][0x3c0] ;  /* 0x0000f000ff037b82 */ /* 0x000e220000000800 */
[----:B------:R-:W-:Y:S01]  /*0a30*/  BSSY.RECONVERGENT B0, `(.L_x_10) ;  /* 0x000001d000007945 */ /* 0x000fe20003800200 */
[----:B------:R-:W-:Y:S01]  /*0a40*/  IMAD.MOV.U32 R11, RZ, RZ, RZ ;  /* 0x000000ffff0b7224 */ /* 0x000fe200078e00ff */
[----:B------:R-:W1:Y:S01]  /*0a50*/  LDCU UR4, c[0x0][0x3bc] ;  /* 0x00007780ff0477ac */ /* 0x000e620008000800 */
[----:B------:R-:W2:Y:S04]  /*0a60*/  LDCU UR5, c[0x0][0x3bc] ;  /* 0x00007780ff0577ac */ /* 0x000ea80008000800 */
[----:B------:R-:W3:Y:S01]  /*0a70*/  LDC.64 R4, c[0x0][0x380] ;  /* 0x0000e000ff047b82 */ /* 0x000ee20000000a00 */
[----:B0-----:R-:W-:-:S04]  /*0a80*/  FMUL R3, R3, 6.2831854820251464844 ;  /* 0x40c90fdb03037820 */ /* 0x001fc80000400000 */
[----:B-12--5:R-:W-:-:S07]  /*0a90*/  FMUL R12, R2, R3 ;  /* 0x00000003020c7220 */ /* 0x026fce0000400000 */
.L_x_12:
[----:B---3--:R-:W-:-:S06]  /*0aa0*/  IMAD.WIDE.U32 R8, R11, 0x4, R4 ;  /* 0x000000040b087825 */ /* 0x008fcc00078e0004 */
[----:B------:R-:W2:Y:S01]  /*0ab0*/  LDG.E R9, desc[UR8][R8.64] ;  /* 0x0000000808097981 */ /* 0x000ea2000c1e1900 */
[----:B------:R-:W-:Y:S01]  /*0ac0*/  HFMA2 R6, -RZ, RZ, 0.96630859375, -0.0022525787353515625 ;  /* 0x3bbb989dff067431 */ /* 0x000fe200000001ff */
[----:B------:R-:W-:Y:S01]  /*0ad0*/  MOV R13, 0x437c0000 ;  /* 0x437c0000000d7802 */ /* 0x000fe20000000f00 */
[----:B--2---:R-:W-:-:S04]  /*0ae0*/  FADD R3, -R0, R9 ;  /* 0x0000000900037221 */ /* 0x004fc80000000100 */
[----:B------:R-:W-:-:S04]  /*0af0*/  FMUL R3, R12, R3 ;  /* 0x000000030c037220 */ /* 0x000fc80000400000 */
[----:B------:R-:W-:-:S04]  /*0b00*/  FMUL R3, R3, -R3 ;  /* 0x8000000303037220 */ /* 0x000fc80000400000 */
[----:B------:R-:W-:-:S04]  /*0b10*/  FFMA.SAT R6, R3, R6, 0.5 ;  /* 0x3f00000003067423 */ /* 0x000fc80000002006 */
[----:B------:R-:W-:-:S04]  /*0b20*/  FFMA.RM R6, R6, R13, 12582913 ;  /* 0x4b40000106067423 */ /* 0x000fc8000000400d */
[C---:B------:R-:W-:Y:S01]  /*0b30*/  FADD R10, R6.reuse, -12583039 ;  /* 0xcb40007f060a7421 */ /* 0x040fe20000000000 */
[----:B------:R-:W-:-:S03]  /*0b40*/  SHF.L.U32 R6, R6, 0x17, RZ ;  /* 0x0000001706067819 */ /* 0x000fc600000006ff */
[----:B------:R-:W-:-:S04]  /*0b50*/  FFMA R10, R3, 1.4426950216293334961, -R10 ;  /* 0x3fb8aa3b030a7823 */ /* 0x000fc8000000080a */
[----:B------:R-:W-:-:S04]  /*0b60*/  FFMA R10, R3, 1.925963033500011079e-08, R10 ;  /* 0x32a57060030a7823 */ /* 0x000fc8000000000a */
[----:B------:R-:W0:Y:S02]  /*0b70*/  MUFU.EX2 R3, R10 ;  /* 0x0000000a00037308 */ /* 0x000e240000000800 */
[----:B0-----:R-:W-:Y:S01]  /*0b80*/  FMUL R6, R6, R3 ;  /* 0x0000000306067220 */ /* 0x001fe20000400000 */
[----:B------:R-:W-:-:S04]  /*0b90*/  IMAD.MOV.U32 R3, RZ, RZ, R11 ;  /* 0x000000ffff037224 */ /* 0x000fc800078e000b */
[----:B------:R-:W-:-:S13]  /*0ba0*/  FSETP.GEU.AND P0, PT, R6, R7, PT ;  /* 0x000000070600720b */ /* 0x000fda0003f0e000 */
[----:B------:R-:W-:Y:S05]  /*0bb0*/  @P0 BRA `(.L_x_11) ;  /* 0x0000000000100947 */ /* 0x000fea0003800000 */
[----:B------:R-:W-:-:S04]  /*0bc0*/  IADD3 R11, PT, PT, R11, 0x1, RZ ;  /* 0x000000010b0b7810 */ /* 0x000fc80007ffe0ff */
[----:B------:R-:W-:-:S13]  /*0bd0*/  ISETP.NE.AND P0, PT, R11, UR5, PT ;  /* 0x000000050b007c0c */ /* 0x000fda000bf05270 */
[----:B------:R-:W-:Y:S05]  /*0be0*/  @P0 BRA `(.L_x_12) ;  /* 0xfffffffc00ac0947 */ /* 0x000fea000383ffff */
[----:B------:R-:W-:-:S07]  /*0bf0*/  MOV R3, UR4 ;  /* 0x0000000400037c02 */ /* 0x000fce0008000f00 */
.L_x_11:
[----:B------:R-:W-:Y:S05]  /*0c00*/  BSYNC.RECONVERGENT B0 ;  /* 0x0000000000007941 */ /* 0x000fea0003800200 */
.L_x_10:
[----:B------:R-:W0:Y:S01]  /*0c10*/  LDC R4, c[0x0][0x3c0] ;  /* 0x0000f000ff047b82 */ /* 0x000e220000000800 */
[----:B------:R-:W1:Y:S01]  /*0c20*/  LDCU UR4, c[0x0][0x3bc] ;  /* 0x00007780ff0477ac */ /* 0x000e620008000800 */
[----:B------:R-:W-:Y:S01]  /*0c30*/  BSSY.RECONVERGENT B0, `(.L_x_13) ;  /* 0x0000021000007945 */ /* 0x000fe20003800200 */
[----:B------:R-:W2:Y:S05]  /*0c40*/  LDCU UR6, c[0x0][0x3bc] ;  /* 0x00007780ff0677ac */ /* 0x000eaa0008000800 */
[----:B------:R-:W3:Y:S01]  /*0c50*/  LDC.64 R8, c[0x0][0x380] ;  /* 0x0000e000ff087b82 */ /* 0x000ee20000000a00 */
[----:B-1----:R-:W-:-:S04]  /*0c60*/  UISETP.LT.AND UP0, UPT, UR4, 0x1, UPT ;  /* 0x000000010400788c */ /* 0x002fc8000bf01270 */
[----:B------:R-:W-:Y:S01]  /*0c70*/  USEL UR4, UR4, 0x1, UP0 ;  /* 0x0000000104047887 */ /* 0x000fe20008000000 */
[----:B0-----:R-:W-:Y:S01]  /*0c80*/  FMUL R11, R4, 6.2831854820251464844 ;  /* 0x40c90fdb040b7820 */ /* 0x001fe20000400000 */
[----:B--2---:R-:W-:Y:S02]  /*0c90*/  MOV R5, UR6 ;  /* 0x0000000600057c02 */ /* 0x004fe40008000f00 */
[----:B------:R-:W-:Y:S01]  /*0ca0*/  UIADD3 UR5, UPT, UPT, UR4, -0x1, URZ ;  /* 0xffffffff04057890 */ /* 0x000fe2000fffe0ff */
[----:B-----5:R-:W-:-:S11]  /*0cb0*/  FMUL R4, R2, R11 ;  /* 0x0000000b02047220 */ /* 0x020fd60000400000 */
.L_x_15:
[----:B------:R-:W-:Y:S01]  /*0cc0*/  ISETP.GE.AND P0, PT, R5, 0x2, PT ;  /* 0x000000020500780c */ /* 0x000fe20003f06270 */
[----:B------:R-:W-:Y:S01]  /*0cd0*/  IMAD.MOV.U32 R14, RZ, RZ, R5 ;  /* 0x000000ffff0e7224 */ /* 0x000fe200078e0005 */
[----:B------:R-:W-:Y:S02]  /*0ce0*/  MOV R6, UR4 ;  /* 0x0000000400067c02 */ /* 0x000fe40008000f00 */
[----:B------:R-:W-:-:S09]  /*0cf0*/  MOV R5, UR5 ;  /* 0x0000000500057c02 */ /* 0x000fd20008000f00 */
[----:B------:R-:W-:Y:S05]  /*0d00*/  @!P0 BRA `(.L_x_14) ;  /* 0x00000000004c8947 */ /* 0x000fea0003800000 */
[----:B------:R-:W-:-:S05]  /*0d10*/  IADD3 R5, PT, PT, R14, -0x1, RZ ;  /* 0xffffffff0e057810 */ /* 0x000fca0007ffe0ff */
[----:B---3--:R-:W-:-:S06]  /*0d20*/  IMAD.WIDE.U32 R10, R5, 0x4, R8 ;  /* 0x00000004050a7825 */ /* 0x008fcc00078e0008 */
[----:B------:R-:W2:Y:S01]  /*0d30*/  LDG.E R11, desc[UR8][R10.64] ;  /* 0x000000080a0b7981 */ /* 0x000ea2000c1e1900 */
[----:B------:R-:W-:Y:S02]  /*0d40*/  HFMA2 R15, -RZ, RZ, 3.7421875, 0 ;  /* 0x437c0000ff0f7431 */ /* 0x000fe400000001ff */
[----:B------:R-:W-:Y:S02]  /*0d50*/  IMAD.MOV.U32 R6, RZ, RZ, 0x3bbb989d ;  /* 0x3bbb989dff067424 */ /* 0x000fe400078e00ff */
        /* <DEDUP_REMOVED lines=10> */
[----:B0-----:R-:W-:-:S05]  /*0e00*/  FMUL R6, R6, R11 ;  /* 0x0000000b06067220 */ /* 0x001fca0000400000 */
[----:B------:R-:W-:-:S13]  /*0e10*/  FSETP.GEU.AND P0, PT, R6, R7, PT ;  /* 0x000000070600720b */ /* 0x000fda0003f0e000 */
[----:B------:R-:W-:Y:S05]  /*0e20*/  @!P0 BRA `(.L_x_15) ;  /* 0xfffffffc00a48947 */ /* 0x000fea000383ffff */
[----:B------:R-:W-:-:S07]  /*0e30*/  MOV R6, R14 ;  /* 0x0000000e00067202 */ /* 0x000fce0000000f00 */
.L_x_14:
[----:B------:R-:W-:Y:S05]  /*0e40*/  BSYNC.RECONVERGENT B0 ;  /* 0x0000000000007941 */ /* 0x000fea0003800200 */
.L_x_13:
[----:B------:R-:W-:Y:S01]  /*0e50*/  IMAD.IADD R5, R5, 0x1, -R3 ;  /* 0x0000000105057824 */ /* 0x000fe200078e0a03 */
[----:B------:R-:W-:Y:S04]  /*0e60*/  BSSY.RECONVERGENT B0, `(.L_x_16) ;  /* 0x00006f5000007945 */ /* 0x000fe80003800200 */
[----:B------:R-:W-:Y:S02]  /*0e70*/  ISETP.GE.AND P0, PT, R5, 0xa, PT ;  /* 0x0000000a0500780c */ /* 0x000fe40003f06270 */
[----:B------:R-:W-:-:S11]  /*0e80*/  MOV R5, RZ ;  /* 0x000000ff00057202 */ /* 0x000fd60000000f00 */
[----:B------:R-:W-:Y:S05]  /*0e90*/  @!P0 BRA `(.L_x_17) ;  /* 0x0000006c00c48947 */ /* 0x000fea0003800000 */
[----:B------:R-:W-:Y:S01]  /*0ea0*/  ISETP.GE.AND P0, PT, R3, R6, PT ;  /* 0x000000060300720c */ /* 0x000fe20003f06270 */
[----:B------:R-:W-:Y:S01]  /*0eb0*/  BSSY.RECONVERGENT B1, `(.L_x_18) ;  /* 0x000014a000017945 */ /* 0x000fe20003800200 */
[----:B------:R-:W-:Y:S01]  /*0ec0*/  HFMA2 R14, -RZ, RZ, 0, 0 ;  /* 0x00000000ff0e7431 */ /* 0x000fe200000001ff */
[----:B------:R-:W-:-:S10]  /*0ed0*/  MOV R21, RZ ;  /* 0x000000ff00157202 */ /* 0x000fd40000000f00 */
[----:B------:R-:W-:Y:S05]  /*0ee0*/  @P0 BRA `(.L_x_19) ;  /* 0x0000001400180947 */ /* 0x000fea0003800000 */
[----:B------:R-:W0:Y:S02]  /*0ef0*/  LDCU.64 UR4, c[0x0][0x390] ;  /* 0x00007200ff0477ac */ /* 0x000e240008000a00 */
[----:B0-----:R-:W-:-:S04]  /*0f00*/  UISETP.NE.U32.AND UP0, UPT, UR4, URZ, UPT ;  /* 0x000000ff0400728c */ /* 0x001fc8000bf05070 */
[----:B------:R-:W-:-:S09]  /*0f10*/  UISETP.NE.AND.EX UP0, UPT, UR5, URZ, UPT, UP0 ;  /* 0x000000ff0500728c */ /* 0x000fd2000bf05300 */
[----:B------:R-:W-:Y:S05]  /*0f20*/  BRA.U UP0, `(.L_x_20) ;  /* 0x00000009005c7547 */ /* 0x000fea000b800000 */
[C---:B------:R-:W-:Y:S01]  /*0f30*/  IMAD.IADD R5, R3.reuse, 0x1, -R6 ;  /* 0x0000000103057824 */ /* 0x040fe200078e0a06 */
[----:B------:R-:W-:Y:S01]  /*0f40*/  BSSY.RECONVERGENT B2, `(.L_x_21) ;  /* 0x0000051000027945 */ /* 0x000fe20003800200 */
[----:B------:R-:W-:Y:S01]  /*0f50*/  HFMA2 R21, -RZ, RZ, 0, 0 ;  /* 0x00000000ff157431 */ /* 0x000fe200000001ff */
[----:B------:R-:W-:Y:S01]  /*0f60*/  IADD3 R7, PT, PT, -R3, R6, RZ ;  /* 0x0000000603077210 */ /* 0x000fe20007ffe1ff */
[----:B------:R-:W-:Y:S01]  /*0f70*/  IMAD.MOV.U32 R14, RZ, RZ, RZ ;  /* 0x000000ffff0e7224 */ /* 0x000fe200078e00ff */
[----:B------:R-:W-:Y:S02]  /*0f80*/  ISETP.GT.U32.AND P0, PT, R5, -0x4, PT ;  /* 0xfffffffc0500780c */ /* 0x000fe40003f04070 */
[----:B------:R-:W-:-:S11]  /*0f90*/  MOV R5, R3 ;  /* 0x0000000300057202 */ /* 0x000fd60000000f00 */
[----:B------:R-:W-:Y:S05]  /*0fa0*/  @P0 BRA `(.L_x_22) ;  /* 0x0000000400280947 */ /* 0x000fea0003800000 */
[----:B------:R-:W0:Y:S01]  /*0fb0*/  LDC.64 R10, c[0x0][0x380] ;  /* 0x0000e000ff0a7b82 */ /* 0x000e220000000a00 */
[----:B------:R-:W-:Y:S02]  /*0fc0*/  LOP3.LUT R15, R7, 0xfffffffc, RZ, 0xc0, !PT ;  /* 0xfffffffc070f7812 */ /* 0x000fe400078ec0ff */
[----:B------:R-:W-:Y:S02]  /*0fd0*/  MOV R18, RZ ;  /* 0x000000ff00127202 */ /* 0x000fe40000000f00 */
[----:B------:R-:W-:Y:S02]  /*0fe0*/  MOV R21, RZ ;  /* 0x000000ff00157202 */ /* 0x000fe40000000f00 */
[----:B------:R-:W-:Y:S01]  /*0ff0*/  MOV R5, R3 ;  /* 0x0000000300057202 */ /* 0x000fe20000000f00 */
[----:B---3--:R-:W1:Y:S06]  /*1000*/  LDC.64 R8, c[0x0][0x388] ;  /* 0x0000e200ff087b82 */ /* 0x008e6c0000000a00 */
.L_x_23:
[----:B0-----:R-:W-:-:S05]  /*1010*/  IMAD.WIDE.U32 R12, R5, 0x4, R10 ;  /* 0x00000004050c7825 */ /* 0x001fca00078e000a */
[----:B------:R-:W2:Y:S04]  /*1020*/  LDG.E R19, desc[UR8][R12.64] ;  /* 0x000000080c137981 */ /* 0x000ea8000c1e1900 */
[----:B------:R-:W3:Y:S04]  /*1030*/  LDG.E R27, desc[UR8][R12.64+0x4] ;  /* 0x000004080c1b7981 */ /* 0x000ee8000c1e1900 */
[----:B------:R-:W4:Y:S01]  /*1040*/  LDG.E R25, desc[UR8][R12.64+0x8] ;  /* 0x000008080c197981 */ /* 0x000f22000c1e1900 */
[----:B-1----:R-:W-:-:S05]  /*1050*/  IMAD.WIDE.U32 R16, R5, 0x4, R8 ;  /* 0x0000000405107825 */ /* 0x002fca00078e0008 */
[----:B------:R-:W5:Y:S01]  /*1060*/  LDG.E R23, desc[UR8][R16.64] ;  /* 0x0000000810177981 */ /* 0x000f62000c1e1900 */
[----:B------:R-:W-:-:S03]  /*1070*/  IMAD.MOV.U32 R20, RZ, RZ, 0x3bbb989d ;  /* 0x3bbb989dff147424 */ /* 0x000fc600078e00ff */
[----:B------:R-:W5:Y:S04]  /*1080*/  LDG.E R13, desc[UR8][R12.64+0xc] ;  /* 0x00000c080c0d7981 */ /* 0x000f68000c1e1900 */
[----:B------:R-:W5:Y:S01]  /*1090*/  LDG.E R12, desc[UR8][R16.64+0x4] ;  /* 0x00000408100c7981 */ /* 0x000f62000c1e1900 */
[----:B--2---:R-:W-:-:S04]  /*10a0*/  FADD R19, -R0, R19 ;  /* 0x0000001300137221 */ /* 0x004fc80000000100 */
[----:B------:R-:W-:Y:S01]  /*10b0*/  FMUL R19, R4, R19 ;  /* 0x0000001304137220 */ /* 0x000fe20000400000 */
[----:B---3--:R-:W-:-:S03]  /*10c0*/  FADD R27, -R0, R27 ;  /* 0x0000001b001b7221 */ /* 0x008fc60000000100 */
[----:B------:R-:W-:Y:S01]  /*10d0*/  FMUL R29, R19, -R19 ;  /* 0x80000013131d7220 */ /* 0x000fe20000400000 */
[----:B------:R-:W-:-:S03]  /*10e0*/  HFMA2 R19, -RZ, RZ, 3.7421875, 0 ;  /* 0x437c0000ff137431 */ /* 0x000fc600000001ff */
[----:B------:R-:W-:-:S04]  /*10f0*/  FFMA.SAT R22, R29, R20, 0.5 ;  /* 0x3f0000001d167423 */ /* 0x000fc80000002014 */
[----:B------:R-:W-:-:S04]  /*1100*/  FFMA.RM R22, R22, R19, 12582913 ;  /* 0x4b40000116167423 */ /* 0x000fc80000004013 */
[----:B------:R-:W-:-:S04]  /*1110*/  FADD R24, R22, -12583039 ;  /* 0xcb40007f16187421 */ /* 0x000fc80000000000 */
[----:B------:R-:W-:-:S04]  /*1120*/  FFMA R24, R29, 1.4426950216293334961, -R24 ;  /* 0x3fb8aa3b1d187823 */ /* 0x000fc80000000818 */
[----:B------:R-:W-:Y:S01]  /*1130*/  FFMA R24, R29, 1.925963033500011079e-08, R24 ;  /* 0x32a570601d187823 */ /* 0x000fe20000000018 */
[----:B------:R-:W-:Y:S01]  /*1140*/  FMUL R29, R4, R27 ;  /* 0x0000001b041d7220 */ /* 0x000fe20000400000 */
[----:B----4-:R-:W-:Y:S01]  /*1150*/  FADD R25, -R0, R25 ;  /* 0x0000001900197221 */ /* 0x010fe20000000100 */
[----:B------:R-:W-:Y:S02]  /*1160*/  SHF.L.U32 R27, R22, 0x17, RZ ;  /* 0x00000017161b7819 */ /* 0x000fe400000006ff */
[----:B------:R-:W-:Y:S01]  /*1170*/  FMUL R29, R29, -R29 ;  /* 0x8000001d1d1d7220 */ /* 0x000fe20000400000 */
[----:B------:R-:W0:Y:S01]  /*1180*/  MUFU.EX2 R24, R24 ;  /* 0x0000001800187308 */ /* 0x000e220000000800 */
[----:B------:R-:W-:Y:S02]  /*1190*/  FMUL R25, R4, R25 ;  /* 0x0000001904197220 */ /* 0x000fe40000400000 */
[----:B------:R-:W-:Y:S02]  /*11a0*/  FFMA.SAT R22, R29, R20, 0.5 ;  /* 0x3f0000001d167423 */ /* 0x000fe40000002014 */
[----:B------:R-:W-:-:S02]  /*11b0*/  FMUL R25, R25, -R25 ;  /* 0x8000001919197220 */ /* 0x000fc40000400000 */
[----:B------:R-:W-:-:S04]  /*11c0*/  FFMA.RM R22, R22, R19, 12582913 ;  /* 0x4b40000116167423 */ /* 0x000fc80000004013 */
[----:B------:R-:W-:-:S04]  /*11d0*/  FADD R26, R22, -12583039 ;  /* 0xcb40007f161a7421 */ /* 0x000fc80000000000 */
[----:B------:R-:W-:Y:S01]  /*11e0*/  FFMA R26, R29, 1.4426950216293334961, -R26 ;  /* 0x3fb8aa3b1d1a7823 */ /* 0x000fe2000000081a */
[----:B0-----:R-:W-:-:S03]  /*11f0*/  FMUL R27, R27, R24 ;  /* 0x000000181b1b7220 */ /* 0x001fc60000400000 */
[----:B------:R-:W-:Y:S01]  /*1200*/  FFMA R26, R29, 1.925963033500011079e-08, R26 ;  /* 0x32a570601d1a7823 */ /* 0x000fe2000000001a */
[----:B-----5:R-:W-:Y:S01]  /*1210*/  FFMA R23, R27, R23, R14 ;  /* 0x000000171b177223 */ /* 0x020fe2000000000e */
[----:B------:R-:W-:Y:S01]  /*1220*/  FFMA.SAT R14, R25, R20, 0.5 ;  /* 0x3f000000190e7423 */ /* 0x000fe20000002014 */
[----:B------:R-:W-:-:S03]  /*1230*/  FADD R21, R27, R21 ;  /* 0x000000151b157221 */ /* 0x000fc60000000000 */
[----:B------:R-:W-:Y:S01]  /*1240*/  FFMA.RM R14, R14, R19, 12582913 ;  /* 0x4b4000010e0e7423 */ /* 0x000fe20000004013 */
[----:B------:R-:W-:-:S03]  /*1250*/  SHF.L.U32 R27, R22, 0x17, RZ ;  /* 0x00000017161b7819 */ /* 0x000fc600000006ff */
[----:B------:R-:W-:-:S04]  /*1260*/  FADD R22, R14, -12583039 ;  /* 0xcb40007f0e167421 */ /* 0x000fc80000000000 */
[C---:B------:R-:W-:Y:S01]  /*1270*/  FFMA R22, R25.reuse, 1.4426950216293334961, -R22 ;  /* 0x3fb8aa3b19167823 */ /* 0x040fe20000000816 */
[----:B------:R0:W1:Y:S03]  /*1280*/  MUFU.EX2 R24, R26 ;  /* 0x0000001a00187308 */ /* 0x0000660000000800 */
[----:B0-----:R-:W-:Y:S02]  /*1290*/  FFMA R26, R25, 1.925963033500011079e-08, R22 ;  /* 0x32a57060191a7823 */ /* 0x001fe40000000016 */
[----:B------:R-:W2:Y:S04]  /*12a0*/  LDG.E R22, desc[UR8][R16.64+0x8] ;  /* 0x0000080810167981 */ /* 0x000ea8000c1e1900 */
[----:B------:R-:W3:Y:S01]  /*12b0*/  LDG.E R25, desc[UR8][R16.64+0xc] ;  /* 0x00000c0810197981 */ /* 0x000ee2000c1e1900 */
[----:B------:R-:W-:Y:S01]  /*12c0*/  FADD R13, -R0, R13 ;  /* 0x0000000d000d7221 */ /* 0x000fe20000000100 */
[----:B-1----:R-:W-:-:S03]  /*12d0*/  FMUL R24, R27, R24 ;  /* 0x000000181b187220 */ /* 0x002fc60000400000 */
[----:B------:R-:W-:-:S04]  /*12e0*/  FMUL R13, R4, R13 ;  /* 0x0000000d040d7220 */ /* 0x000fc80000400000 */
[----:B------:R-:W-:-:S04]  /*12f0*/  FMUL R27, R13, -R13 ;  /* 0x8000000d0d1b7220 */ /* 0x000fc80000400000 */
[----:B------:R-:W-:-:S04]  /*1300*/  FFMA.SAT R20, R27, R20, 0.5 ;  /* 0x3f0000001b147423 */ /* 0x000fc80000002014 */
[----:B------:R-:W-:-:S04]  /*1310*/  FFMA.RM R20, R20, R19, 12582913 ;  /* 0x4b40000114147423 */ /* 0x000fc80000004013 */
[----:B------:R-:W-:Y:S01]  /*1320*/  FADD R28, R20, -12583039 ;  /* 0xcb40007f141c7421 */ /* 0x000fe20000000000 */
[----:B------:R-:W0:Y:S03]  /*1330*/  MUFU.EX2 R13, R26 ;  /* 0x0000001a000d7308 */ /* 0x000e260000000800 */
[----:B------:R-:W-:-:S04]  /*1340*/  FFMA R28, R27, 1.4426950216293334961, -R28 ;  /* 0x3fb8aa3b1b1c7823 */ /* 0x000fc8000000081c */
[----:B------:R-:W-:Y:S01]  /*1350*/  FFMA R28, R27, 1.925963033500011079e-08, R28 ;  /* 0x32a570601b1c7823 */ /* 0x000fe2000000001c */
[----:B------:R-:W-:-:S03]  /*1360*/  IADD3 R18, PT, PT, R18, 0x4, RZ ;  /* 0x0000000412127810 */ /* 0x000fc60007ffe0ff */
[----:B------:R-:W1:Y:S01]  /*1370*/  MUFU.EX2 R19, R28 ;  /* 0x0000001c00137308 */ /* 0x000e620000000800 */
[----:B------:R-:W-:Y:S01]  /*1380*/  ISETP.NE.AND P0, PT, R18, R15, PT ;  /* 0x0000000f1200720c */ /* 0x000fe20003f05270 */
[----:B------:R-:W-:Y:S01]  /*1390*/  IMAD.SHL.U32 R14, R14, 0x800000, RZ ;  /* 0x008000000e0e7824 */ /* 0x000fe200078e00ff */
[----:B------:R-:W-:Y:S01]  /*13a0*/  SHF.L.U32 R20, R20, 0x17, RZ ;  /* 0x0000001714147819 */ /* 0x000fe200000006ff */
[----:B------:R-:W-:Y:S01]  /*13b0*/  FADD R21, R21, R24 ;  /* 0x0000001815157221 */ /* 0x000fe20000000000 */
[----:B------:R-:W-:Y:S01]  /*13c0*/  FFMA R23, R24, R12, R23 ;  /* 0x0000000c18177223 */ /* 0x000fe20000000017 */
[----:B0-----:R-:W-:-:S04]  /*13d0*/  FMUL R14, R14, R13 ;  /* 0x0000000d0e0e7220 */ /* 0x001fc80000400000 */
[----:B------:R-:W-:Y:S01]  /*13e0*/  FADD R21, R21, R14 ;  /* 0x0000000e15157221 */ /* 0x000fe20000000000 */
[----:B------:R-:W-:Y:S01]  /*13f0*/  IADD3 R5, PT, PT, R5, 0x4, RZ ;  /* 0x0000000405057810 */ /* 0x000fe20007ffe0ff */
[----:B-1----:R-:W-:-:S04]  /*1400*/  FMUL R19, R20, R19 ;  /* 0x0000001314137220 */ /* 0x002fc80000400000 */
[----:B------:R-:W-:Y:S01]  /*1410*/  FADD R21, R21, R19 ;  /* 0x0000001315157221 */ /* 0x000fe20000000000 */
[----:B--2---:R-:W-:-:S04]  /*1420*/  FFMA R14, R14, R22, R23 ;  /* 0x000000160e0e7223 */ /* 0x004fc80000000017 */
[----:B---3--:R-:W-:Y:S01]  /*1430*/  FFMA R14, R19, R25, R14 ;  /* 0x00000019130e7223 */ /* 0x008fe2000000000e */
[----:B------:R-:W-:Y:S06]  /*1440*/  @P0 BRA `(.L_x_23) ;  /* 0xfffffff800f00947 */ /* 0x000fec000383ffff */
.L_x_22:
[----:B------:R-:W-:Y:S05]  /*1450*/  BSYNC.RECONVERGENT B2 ;  /* 0x0000000000027941 */ /* 0x000fea0003800200 */
.L_x_21:
[----:B---3--:R-:W-:-:S13]  /*1460*/  LOP3.LUT P0, R8, R7, 0x3, RZ, 0xc0, !PT ;  /* 0x0000000307087812 */ /* 0x008fda000780c0ff */
[----:B------:R-:W-:Y:S05]  /*1470*/  @!P0 BRA `(.L_x_19) ;  /* 0x0000000c00b48947 */ /* 0x000fea0003800000 */
[----:B------:R-:W-:Y:S01]  /*1480*/  ISETP.NE.AND P0, PT, R8, 0x1, PT ;  /* 0x000000010800780c */ /* 0x000fe20003f05270 */
[----:B------:R-:W-:Y:S01]  /*1490*/  BSSY.RECONVERGENT B2, `(.L_x_24) ;  /* 0x0000029000027945 */ /* 0x000fe20003800200 */
[----:B------:R-:W-:-:S04]  /*14a0*/  LOP3.LUT R7, R7, 0x1, RZ, 0xc0, !PT ;  /* 0x0000000107077812 */ /* 0x000fc800078ec0ff */
[----:B------:R-:W-:-:S07]  /*14b0*/  ISETP.NE.U32.AND P1, PT, R7, 0x1, PT ;  /* 0x000000010700780c */ /* 0x000fce0003f25070 */
[----:B------:R-:W-:Y:S06]  /*14c0*/  @!P0 BRA `(.L_x_25) ;  /* 0x0000000000948947 */ /* 0x000fec0003800000 */
[----:B------:R-:W0:Y:S08]  /*14d0*/  LDC.64 R10, c[0x0][0x380] ;  /* 0x0000e000ff0a7b82 */ /* 0x000e300000000a00 */
[----:B------:R-:W1:Y:S01]  /*14e0*/  LDC.64 R12, c[0x0][0x388] ;  /* 0x0000e200ff0c7b82 */ /* 0x000e620000000a00 */
[----:B0-----:R-:W-:-:S05]  /*14f0*/  IMAD.WIDE.U32 R10, R5, 0x4, R10 ;  /* 0x00000004050a7825 */ /* 0x001fca00078e000a */
[----:B------:R-:W2:Y:S04]  /*1500*/  LDG.E R9, desc[UR8][R10.64] ;  /* 0x000000080a097981 */ /* 0x000ea8000c1e1900 */
[----:B------:R-:W3:Y:S01]  /*1510*/  LDG.E R15, desc[UR8][R10.64+0x4] ;  /* 0x000004080a0f7981 */ /* 0x000ee2000c1e1900 */
[----:B-1----:R-:W-:-:S05]  /*1520*/  IMAD.WIDE.U32 R12, R5, 0x4, R12 ;  /* 0x00000004050c7825 */ /* 0x002fca00078e000c */
[----:B------:R-:W4:Y:S04]  /*1530*/  LDG.E R7, desc[UR8][R12.64] ;  /* 0x000000080c077981 */ /* 0x000f28000c1e1900 */
[----:B------:R0:W5:Y:S01]  /*1540*/  LDG.E R8, desc[UR8][R12.64+0x4] ;  /* 0x000004080c087981 */ /* 0x000162000c1e1900 */
[----:B------:R-:W-:Y:S01]  /*1550*/  IMAD.MOV.U32 R16, RZ, RZ, 0x3bbb989d ;  /* 0x3bbb989dff107424 */ /* 0x000fe200078e00ff */
[----:B------:R-:W-:Y:S01]  /*1560*/  MOV R17, 0x437c0000 ;  /* 0x437c000000117802 */ /* 0x000fe20000000f00 */
[----:B------:R-:W-:Y:S02]  /*1570*/  VIADD R5, R5, 0x2 ;  /* 0x0000000205057836 */ /* 0x000fe40000000000 */
[C---:B--2---:R-:W-:Y:S01]  /*1580*/  FADD R9, -R0.reuse, R9 ;  /* 0x0000000900097221 */ /* 0x044fe20000000100 */
[----:B---3--:R-:W-:-:S03]  /*1590*/  FADD R15, -R0, R15 ;  /* 0x0000000f000f7221 */ /* 0x008fc60000000100 */
[C---:B------:R-:W-:Y:S01]  /*15a0*/  FMUL R9, R4.reuse, R9 ;  /* 0x0000000904097220 */ /* 0x040fe20000400000 */
[----:B------:R-:W-:-:S03]  /*15b0*/  FMUL R15, R4, R15 ;  /* 0x0000000f040f7220 */ /* 0x000fc60000400000 */
[----:B------:R-:W-:Y:S01]  /*15c0*/  FMUL R9, R9, -R9 ;  /* 0x8000000909097220 */ /* 0x000fe20000400000 */
[----:B------:R-:W-:-:S03]  /*15d0*/  FMUL R15, R15, -R15 ;  /* 0x8000000f0f0f7220 */ /* 0x000fc60000400000 */
[-C--:B------:R-:W-:Y:S01]  /*15e0*/  FFMA.SAT R10, R9, R16.reuse, 0.5 ;  /* 0x3f000000090a7423 */ /* 0x080fe20000002010 */
[----:B------:R-:W-:-:S03]  /*15f0*/  FFMA.SAT R11, R15, R16, 0.5 ;  /* 0x3f0000000f0b7423 */ /* 0x000fc60000002010 */
[-C--:B------:R-:W-:Y:S01]  /*1600*/  FFMA.RM R10, R10, R17.reuse, 12582913 ;  /* 0x4b4000010a0a7423 */ /* 0x080fe20000004011 */
[----:B------:R-:W-:-:S03]  /*1610*/  FFMA.RM R11, R11, R17, 12582913 ;  /* 0x4b4000010b0b7423 */ /* 0x000fc60000004011 */
[C---:B0-----:R-:W-:Y:S01]  /*1620*/  FADD R12, R10.reuse, -12583039 ;  /* 0xcb40007f0a0c7421 */ /* 0x041fe20000000000 */
[----:B------:R-:W-:Y:S01]  /*1630*/  SHF.L.U32 R10, R10, 0x17, RZ ;  /* 0x000000170a0a7819 */ /* 0x000fe200000006ff */
[----:B------:R-:W-:Y:S02]  /*1640*/  FADD R16, R11, -12583039 ;  /* 0xcb40007f0b107421 */ /* 0x000fe40000000000 */
[----:B------:R-:W-:Y:S01]  /*1650*/  FFMA R12, R9, 1.4426950216293334961, -R12 ;  /* 0x3fb8aa3b090c7823 */ /* 0x000fe2000000080c */
[----:B------:R-:W-:Y:S01]  /*1660*/  SHF.L.U32 R11, R11, 0x17, RZ ;  /* 0x000000170b0b7819 */ /* 0x000fe200000006ff */
[----:B------:R-:W-:Y:S02]  /*1670*/  FFMA R16, R15, 1.4426950216293334961, -R16 ;  /* 0x3fb8aa3b0f107823 */ /* 0x000fe40000000810 */
[----:B------:R-:W-:Y:S02]  /*1680*/  FFMA R12, R9, 1.925963033500011079e-08, R12 ;  /* 0x32a57060090c7823 */ /* 0x000fe4000000000c */
[----:B------:R-:W-:-:S02]  /*1690*/  FFMA R16, R15, 1.925963033500011079e-08, R16 ;  /* 0x32a570600f107823 */ /* 0x000fc40000000010 */
[----:B------:R-:W0:Y:S08]  /*16a0*/  MUFU.EX2 R9, R12 ;  /* 0x0000000c00097308 */ /* 0x000e300000000800 */
[----:B------:R-:W1:Y:S01]  /*16b0*/  MUFU.EX2 R16, R16 ;  /* 0x0000001000107308 */ /* 0x000e620000000800 */
[----:B0-----:R-:W-:-:S04]  /*16c0*/  FMUL R9, R10, R9 ;  /* 0x000000090a097220 */ /* 0x001fc80000400000 */
[----:B------:R-:W-:Y:S01]  /*16d0*/  FADD R21, R21, R9 ;  /* 0x0000000915157221 */ /* 0x000fe20000000000 */
[----:B----4-:R-:W-:Y:S01]  /*16e0*/  FFMA R7, R9, R7, R14 ;  /* 0x0000000709077223 */ /* 0x010fe2000000000e */
[----:B-1----:R-:W-:-:S04]  /*16f0*/  FMUL R10, R11, R16 ;  /* 0x000000100b0a7220 */ /* 0x002fc80000400000 */
[----:B------:R-:W-:Y:S01]  /*1700*/  FADD R21, R21, R10 ;  /* 0x0000000a15157221 */ /* 0x000fe20000000000 */
[----:B-----5:R-:W-:-:S07]  /*1710*/  FFMA R14, R10, R8, R7 ;  /* 0x000000080a0e7223 */ /* 0x020fce0000000007 */
.L_x_25:
[----:B------:R-:W-:Y:S05]  /*1720*/  BSYNC.RECONVERGENT B2 ;  /* 0x0000000000027941 */ /* 0x000fea0003800200 */
.L_x_24:
[----:B------:R-:W-:Y:S05]  /*1730*/  @P1 BRA `(.L_x_19) ;  /* 0x0000000c00041947 */ /* 0x000fea0003800000 */
[----:B------:R-:W0:Y:S08]  /*1740*/  LDC.64 R8, c[0x0][0x380] ;  /* 0x0000e000ff087b82 */ /* 0x000e300000000a00 */
[----:B------:R-:W1:Y:S01]  /*1750*/  LDC.64 R10, c[0x0][0x388] ;  /* 0x0000e200ff0a7b82 */ /* 0x000e620000000a00 */
[----:B0-----:R-:W-:-:S06]  /*1760*/  IMAD.WIDE.U32 R8, R5, 0x4, R8 ;  /* 0x0000000405087825 */ /* 0x001fcc00078e0008 */
[----:B------:R-:W2:Y:S01]  /*1770*/  LDG.E R9, desc[UR8][R8.64] ;  /* 0x0000000808097981 */ /* 0x000ea2000c1e1900 */
[----:B-1----:R-:W-:-:S06]  /*1780*/  IMAD.WIDE.U32 R10, R5, 0x4, R10 ;  /* 0x00000004050a7825 */ /* 0x002fcc00078e000a */
[----:B------:R-:W3:Y:S01]  /*1790*/  LDG.E R10, desc[UR8][R10.64] ;  /* 0x000000080a0a7981 */ /* 0x000ee2000c1e1900 */
        /* <DEDUP_REMOVED lines=10> */
[----:B------:R-:W-:-:S06]  /*1840*/  FFMA R8, R5, 1.925963033500011079e-08, R8 ;  /* 0x32a5706005087823 */ /* 0x000fcc0000000008 */
[----:B------:R-:W0:Y:S02]  /*1850*/  MUFU.EX2 R8, R8 ;  /* 0x0000000800087308 */ /* 0x000e240000000800 */
[----:B0-----:R-:W-:-:S04]  /*1860*/  FMUL R7, R7, R8 ;  /* 0x0000000807077220 */ /* 0x001fc80000400000 */
[----:B------:R-:W-:Y:S01]  /*1870*/  FADD R21, R21, R7 ;  /* 0x0000000715157221 */ /* 0x000fe20000000000 */
[----:B---3--:R-:W-:Y:S01]  /*1880*/  FFMA R14, R7, R10, R14 ;  /* 0x0000000a070e7223 */ /* 0x008fe2000000000e */
[----:B------:R-:W-:Y:S06]  /*1890*/  BRA `(.L_x_19) ;  /* 0x0000000800ac7947 */ /* 0x000fec0003800000 */
.L_x_20:
[----:B------:R-:W-:Y:S01]  /*18a0*/  IMAD.IADD R5, R3, 0x1, -R6 ;  /* 0x0000000103057824 */ /* 0x000fe200078e0a06 */
[----:B------:R-:W-:Y:S01]  /*18b0*/  BSSY.RECONVERGENT B2, `(.L_x_26) ;  /* 0x000005b000027945 */ /* 0x000fe20003800200 */
[----:B------:R-:W-:Y:S01]  /*18c0*/  HFMA2 R21, -RZ, RZ, 0, 0 ;  /* 0x00000000ff157431 */ /* 0x000fe200000001ff */
[----:B------:R-:W-:Y:S01]  /*18d0*/  MOV R7, R3 ;  /* 0x0000000300077202 */ /* 0x000fe20000000f00 */
[----:B------:R-:W-:Y:S01]  /*18e0*/  HFMA2 R14, -RZ, RZ, 0, 0 ;  /* 0x00000000ff0e7431 */ /* 0x000fe200000001ff */
[----:B------:R-:W-:-:S13]  /*18f0*/  ISETP.GT.U32.AND P0, PT, R5, -0x4, PT ;  /* 0xfffffffc0500780c */ /* 0x000fda0003f04070 */
[----:B------:R-:W-:Y:S05]  /*1900*/  @P0 BRA `(.L_x_27) ;  /* 0x0000000400540947 */ /* 0x000fea0003800000 */
[----:B---3--:R-:W0:Y:S01]  /*1910*/  LDC.64 R8, c[0x0][0x390] ;  /* 0x0000e400ff087b82 */ /* 0x008e220000000a00 */
[----:B------:R-:W-:Y:S01]  /*1920*/  IMAD.IADD R18, R6, 0x1, -R3 ;  /* 0x0000000106127824 */ /* 0x000fe200078e0a03 */
[----:B------:R-:W-:Y:S02]  /*1930*/  MOV R5, RZ ;  /* 0x000000ff00057202 */ /* 0x000fe40000000f00 */
[----:B------:R-:W-:Y:S02]  /*1940*/  MOV R21, RZ ;  /* 0x000000ff00157202 */ /* 0x000fe40000000f00 */
[----:B------:R-:W-:Y:S02]  /*1950*/  MOV R7, R3 ;  /* 0x0000000300077202 */ /* 0x000fe40000000f00 */
[----:B------:R-:W-:-:S07]  /*1960*/  LOP3.LUT R18, R18, 0xfffffffc, RZ, 0xc0, !PT ;  /* 0xfffffffc12127812 */ /* 0x000fce00078ec0ff */
.L_x_28:
[----:B------:R-:W1:Y:S08]  /*1970*/  LDC.64 R10, c[0x0][0x380] ;  /* 0x0000e000ff0a7b82 */ /* 0x000e700000000a00 */
[----:B------:R-:W2:Y:S01]  /*1980*/  LDC.64 R16, c[0x0][0x388] ;  /* 0x0000e200ff107b82 */ /* 0x000ea20000000a00 */
[----:B-1----:R-:W-:-:S05]  /*1990*/  IMAD.WIDE.U32 R10, R7, 0x4, R10 ;  /* 0x00000004070a7825 */ /* 0x002fca00078e000a */
[----:B------:R-:W3:Y:S04]  /*19a0*/  LDG.E R13, desc[UR8][R10.64] ;  /* 0x000000080a0d7981 */ /* 0x000ee8000c1e1900 */
[----:B------:R-:W4:Y:S01]  /*19b0*/  LDG.E R27, desc[UR8][R10.64+0x4] ;  /* 0x000004080a1b7981 */ /* 0x000f22000c1e1900 */
[----:B------:R-:W-:-:S03]  /*19c0*/  IMAD.MOV.U32 R15, RZ, RZ, 0x3bbb989d ;  /* 0x3bbb989dff0f7424 */ /* 0x000fc600078e00ff */
[----:B------:R-:W5:Y:S01]  /*19d0*/  LDG.E R23, desc[UR8][R10.64+0x8] ;  /* 0x000008080a177981 */ /* 0x000f62000c1e1900 */
[----:B------:R-:W-:Y:S01]  /*19e0*/  MOV R19, 0x437c0000 ;  /* 0x437c000000137802 */ /* 0x000fe20000000f00 */
[----:B--2---:R-:W-:Y:S02]  /*19f0*/  IMAD.WIDE.U32 R16, R7, 0x4, R16 ;  /* 0x0000000407107825 */ /* 0x004fe400078e0010 */
[----:B------:R1:W2:Y:S02]  /*1a00*/  LDG.E R11, desc[UR8][R10.64+0xc] ;  /* 0x00000c080a0b7981 */ /* 0x0002a4000c1e1900 */
[----:B---3--:R-:W-:-:S04]  /*1a10*/  FADD R13, -R0, R13 ;  /* 0x0000000d000d7221 */ /* 0x008fc80000000100 */
[----:B------:R-:W-:-:S04]  /*1a20*/  FMUL R13, R4, R13 ;  /* 0x0000000d040d7220 */ /* 0x000fc80000400000 */
[----:B------:R-:W-:Y:S01]  /*1a30*/  FMUL R24, R13, -R13 ;  /* 0x8000000d0d187220 */ /* 0x000fe20000400000 */
[----:B0-----:R-:W-:-:S05]  /*1a40*/  IMAD.WIDE.U32 R12, R7, 0x4, R8 ;  /* 0x00000004070c7825 */ /* 0x001fca00078e0008 */
[----:B------:R-:W3:Y:S01]  /*1a50*/  LDG.E R22, desc[UR8][R12.64] ;  /* 0x000000080c167981 */ /* 0x000ee2000c1e1900 */
[----:B------:R-:W-:-:S04]  /*1a60*/  FFMA.SAT R20, R24, R15, 0.5 ;  /* 0x3f00000018147423 */ /* 0x000fc8000000200f */
[----:B------:R-:W-:-:S04]  /*1a70*/  FFMA.RM R20, R20, R19, 12582913 ;  /* 0x4b40000114147423 */ /* 0x000fc80000004013 */
[----:B------:R-:W-:-:S04]  /*1a80*/  FADD R25, R20, -12583039 ;  /* 0xcb40007f14197421 */ /* 0x000fc80000000000 */
[----:B------:R-:W-:-:S04]  /*1a90*/  FFMA R25, R24, 1.4426950216293334961, -R25 ;  /* 0x3fb8aa3b18197823 */ /* 0x000fc80000000819 */
[----:B------:R-:W-:Y:S02]  /*1aa0*/  FFMA R28, R24, 1.925963033500011079e-08, R25 ;  /* 0x32a57060181c7823 */ /* 0x000fe40000000019 */
[----:B------:R-:W2:Y:S01]  /*1ab0*/  LDG.E R25, desc[UR8][R16.64] ;  /* 0x0000000810197981 */ /* 0x000ea2000c1e1900 */
[----:B----4-:R-:W-:-:S04]  /*1ac0*/  FADD R27, -R0, R27 ;  /* 0x0000001b001b7221 */ /* 0x010fc80000000100 */
[----:B------:R-:W-:Y:S01]  /*1ad0*/  FMUL R26, R4, R27 ;  /* 0x0000001b041a7220 */ /* 0x000fe20000400000 */
[----:B------:R-:W0:Y:S03]  /*1ae0*/  MUFU.EX2 R24, R28 ;  /* 0x0000001c00187308 */ /* 0x000e260000000800 */
[----:B------:R-:W-:Y:S01]  /*1af0*/  FMUL R26, R26, -R26 ;  /* 0x8000001a1a1a7220 */ /* 0x000fe20000400000 */
[----:B------:R-:W-:-:S03]  /*1b00*/  SHF.L.U32 R27, R20, 0x17, RZ ;  /* 0x00000017141b7819 */ /* 0x000fc600000006ff */
[----:B------:R-:W-:-:S04]  /*1b10*/  FFMA.SAT R20, R26, R15, 0.5 ;  /* 0x3f0000001a147423 */ /* 0x000fc8000000200f */
[----:B------:R-:W-:Y:S01]  /*1b20*/  FFMA.RM R20, R20, R19, 12582913 ;  /* 0x4b40000114147423 */ /* 0x000fe20000004013 */
[----:B-----5:R-:W-:-:S03]  /*1b30*/  FADD R23, -R0, R23 ;  /* 0x0000001700177221 */ /* 0x020fc60000000100 */
[----:B------:R-:W-:Y:S01]  /*1b40*/  FADD R29, R20, -12583039 ;  /* 0xcb40007f141d7421 */ /* 0x000fe20000000000 */
[----:B------:R-:W-:-:S03]  /*1b50*/  FMUL R23, R4, R23 ;  /* 0x0000001704177220 */ /* 0x000fc60000400000 */
[----:B------:R-:W-:Y:S01]  /*1b60*/  FFMA R29, R26, 1.4426950216293334961, -R29 ;  /* 0x3fb8aa3b1a1d7823 */ /* 0x000fe2000000081d */
[----:B0-----:R-:W-:-:S03]  /*1b70*/  FMUL R27, R27, R24 ;  /* 0x000000181b1b7220 */ /* 0x001fc60000400000 */
[----:B------:R-:W-:Y:S01]  /*1b80*/  FFMA R24, R26, 1.925963033500011079e-08, R29 ;  /* 0x32a570601a187823 */ /* 0x000fe2000000001d */
[----:B------:R-:W-:-:S05]  /*1b90*/  FMUL R26, R23, -R23 ;  /* 0x80000017171a7220 */ /* 0x000fca0000400000 */
[----:B------:R-:W0:Y:S01]  /*1ba0*/  MUFU.EX2 R24, R24 ;  /* 0x0000001800187308 */ /* 0x000e220000000800 */
[----:B---3--:R-:W-:Y:S01]  /*1bb0*/  FMUL R27, R27, R22 ;  /* 0x000000161b1b7220 */ /* 0x008fe20000400000 */
[----:B------:R-:W-:-:S04]  /*1bc0*/  FFMA.SAT R22, R26, R15, 0.5 ;  /* 0x3f0000001a167423 */ /* 0x000fc8000000200f */
[----:B------:R-:W-:-:S04]  /*1bd0*/  FFMA.RM R22, R22, R19, 12582913 ;  /* 0x4b40000116167423 */ /* 0x000fc80000004013 */
[----:B------:R-:W-:-:S04]  /*1be0*/  FADD R23, R22, -12583039 ;  /* 0xcb40007f16177421 */ /* 0x000fc80000000000 */
[----:B------:R-:W-:-:S04]  /*1bf0*/  FFMA R23, R26, 1.4426950216293334961, -R23 ;  /* 0x3fb8aa3b1a177823 */ /* 0x000fc80000000817 */
[----:B-1----:R-:W-:Y:S01]  /*1c00*/  FFMA R10, R26, 1.925963033500011079e-08, R23 ;  /* 0x32a570601a0a7823 */ /* 0x002fe20000000017 */
[C---:B------:R-:W-:Y:S01]  /*1c10*/  FADD R21, R27.reuse, R21 ;  /* 0x000000151b157221 */ /* 0x040fe20000000000 */
[----:B--2---:R-:W-:Y:S01]  /*1c20*/  FFMA R25, R27, R25, R14 ;  /* 0x000000191b197223 */ /* 0x004fe2000000000e */
[----:B------:R-:W-:Y:S01]  /*1c30*/  IMAD.SHL.U32 R29, R22, 0x800000, RZ ;  /* 0x00800000161d7824 */ /* 0x000fe200078e00ff */
[----:B------:R-:W2:Y:S02]  /*1c40*/  LDG.E R23, desc[UR8][R12.64+0xc] ;  /* 0x00000c080c177981 */ /* 0x000ea4000c1e1900 */
[----:B------:R-:W1:Y:S01]  /*1c50*/  MUFU.EX2 R10, R10 ;  /* 0x0000000a000a7308 */ /* 0x000e620000000800 */
[----:B------:R-:W-:Y:S01]  /*1c60*/  SHF.L.U32 R27, R20, 0x17, RZ ;  /* 0x00000017141b7819 */ /* 0x000fe200000006ff */
[----:B------:R-:W3:Y:S04]  /*1c70*/  LDG.E R14, desc[UR8][R12.64+0x8] ;  /* 0x000008080c0e7981 */ /* 0x000ee8000c1e1900 */
[----:B------:R-:W4:Y:S01]  /*1c80*/  LDG.E R20, desc[UR8][R12.64+0x4] ;  /* 0x000004080c147981 */ /* 0x000f22000c1e1900 */
[----:B0-----:R-:W-:-:S03]  /*1c90*/  FMUL R27, R27, R24 ;  /* 0x000000181b1b7220 */ /* 0x001fc60000400000 */
[----:B------:R-:W5:Y:S04]  /*1ca0*/  LDG.E R22, desc[UR8][R16.64+0x4] ;  /* 0x0000040810167981 */ /* 0x000f68000c1e1900 */
[----:B------:R-:W5:Y:S01]  /*1cb0*/  LDG.E R24, desc[UR8][R16.64+0x8] ;  /* 0x0000080810187981 */ /* 0x000f62000c1e1900 */
[----:B-1----:R-:W-:-:S03]  /*1cc0*/  FMUL R29, R29, R10 ;  /* 0x0000000a1d1d7220 */ /* 0x002fc60000400000 */
[----:B------:R-:W5:Y:S01]  /*1cd0*/  LDG.E R10, desc[UR8][R16.64+0xc] ;  /* 0x00000c08100a7981 */ /* 0x000f62000c1e1900 */
[----:B------:R-:W-:-:S04]  /*1ce0*/  FADD R11, -R0, R11 ;  /* 0x0000000b000b7221 */ /* 0x000fc80000000100 */
[----:B------:R-:W-:-:S04]  /*1cf0*/  FMUL R11, R4, R11 ;  /* 0x0000000b040b7220 */ /* 0x000fc80000400000 */
[----:B------:R-:W-:-:S04]  /*1d00*/  FMUL R26, R11, -R11 ;  /* 0x8000000b0b1a7220 */ /* 0x000fc80000400000 */
[----:B------:R-:W-:-:S04]  /*1d10*/  FFMA.SAT R28, R26, R15, 0.5 ;  /* 0x3f0000001a1c7423 */ /* 0x000fc8000000200f */
[----:B------:R-:W-:-:S04]  /*1d20*/  FFMA.RM R28, R28, R19, 12582913 ;  /* 0x4b4000011c1c7423 */ /* 0x000fc80000004013 */
[----:B------:R-:W-:-:S04]  /*1d30*/  FADD R11, R28, -12583039 ;  /* 0xcb40007f1c0b7421 */ /* 0x000fc80000000000 */
[----:B------:R-:W-:-:S04]  /*1d40*/  FFMA R11, R26, 1.4426950216293334961, -R11 ;  /* 0x3fb8aa3b1a0b7823 */ /* 0x000fc8000000080b */
[----:B------:R-:W-:-:S06]  /*1d50*/  FFMA R11, R26, 1.925963033500011079e-08, R11 ;  /* 0x32a570601a0b7823 */ /* 0x000fcc000000000b */
[----:B------:R-:W0:Y:S01]  /*1d60*/  MUFU.EX2 R11, R11 ;  /* 0x0000000b000b7308 */ /* 0x000e220000000800 */
[----:B------:R-:W-:Y:S02]  /*1d70*/  IADD3 R5, PT, PT, R5, 0x4, RZ ;  /* 0x0000000405057810 */ /* 0x000fe40007ffe0ff */
[----:B------:R-:W-:Y:S02]  /*1d80*/  SHF.L.U32 R28, R28, 0x17, RZ ;  /* 0x000000171c1c7819 */ /* 0x000fe400000006ff */
[----:B------:R-:W-:Y:S02]  /*1d90*/  ISETP.NE.AND P0, PT, R5, R18, PT ;  /* 0x000000120500720c */ /* 0x000fe40003f05270 */
[----:B------:R-:W-:Y:S01]  /*1da0*/  IADD3 R7, PT, PT, R7, 0x4, RZ ;  /* 0x0000000407077810 */ /* 0x000fe20007ffe0ff */
[----:B0-----:R-:W-:-:S04]  /*1db0*/  FMUL R28, R28, R11 ;  /* 0x0000000b1c1c7220 */ /* 0x001fc80000400000 */
[----:B--2---:R-:W-:Y:S01]  /*1dc0*/  FMUL R28, R28, R23 ;  /* 0x000000171c1c7220 */ /* 0x004fe20000400000 */
[----:B---3--:R-:W-:Y:S01]  /*1dd0*/  FMUL R14, R29, R14 ;  /* 0x0000000e1d0e7220 */ /* 0x008fe20000400000 */
[----:B----4-:R-:W-:-:S04]  /*1de0*/  FMUL R20, R27, R20 ;  /* 0x000000141b147220 */ /* 0x010fc80000400000 */
[----:B------:R-:W-:Y:S01]  /*1df0*/  FADD R21, R21, R20 ;  /* 0x0000001415157221 */ /* 0x000fe20000000000 */
[----:B-----5:R-:W-:-:S03]  /*1e00*/  FFMA R25, R20, R22, R25 ;  /* 0x0000001614197223 */ /* 0x020fc60000000019 */
[----:B------:R-:W-:Y:S01]  /*1e10*/  FADD R21, R21, R14 ;  /* 0x0000000e15157221 */ /* 0x000fe20000000000 */
[----:B------:R-:W-:-:S03]  /*1e20*/  FFMA R25, R14, R24, R25 ;  /* 0x000000180e197223 */ /* 0x000fc60000000019 */
[----:B------:R-:W-:Y:S01]  /*1e30*/  FADD R21, R21, R28 ;  /* 0x0000001c15157221 */ /* 0x000fe20000000000 */
[----:B------:R-:W-:Y:S01]  /*1e40*/  FFMA R14, R28, R10, R25 ;  /* 0x0000000a1c0e7223 */ /* 0x000fe20000000019 */
[----:B------:R-:W-:Y:S06]  /*1e50*/  @P0 BRA `(.L_x_28) ;  /* 0xfffffff800c40947 */ /* 0x000fec000383ffff */
.L_x_27:
[----:B------:R-:W-:Y:S05]  /*1e60*/  BSYNC.RECONVERGENT B2 ;  /* 0x0000000000027941 */ /* 0x000fea0003800200 */
.L_x_26:
[----:B------:R-:W-:-:S05]  /*1e70*/  IMAD.IADD R5, R6, 0x1, -R3 ;  /* 0x0000000106057824 */ /* 0x000fca00078e0a03 */
        /* <DEDUP_REMOVED lines=8> */
[----:B------:R-:W1:Y:S08]  /*1f00*/  LDC.64 R18, c[0x0][0x390] ;  /* 0x0000e400ff127b82 */ /* 0x000e700000000a00 */
[----:B------:R-:W2:Y:S01]  /*1f10*/  LDC.64 R8, c[0x0][0x388] ;  /* 0x0000e200ff087b82 */ /* 0x000ea20000000a00 */
[----:B0-----:R-:W-:-:S05]  /*1f20*/  IMAD.WIDE.U32 R16, R7, 0x4, R16 ;  /* 0x0000000407107825 */ /* 0x001fca00078e0010 */
[----:B------:R-:W3:Y:S04]  /*1f30*/  LDG.E R13, desc[UR8][R16.64] ;  /* 0x00000008100d7981 */ /* 0x000ee8000c1e1900 */
[----:B------:R0:W4:Y:S01]  /*1f40*/  LDG.E R15, desc[UR8][R16.64+0x4] ;  /* 0x00000408100f7981 */ /* 0x000122000c1e1900 */
[----:B-1----:R-:W-:-:S05]  /*1f50*/  IMAD.WIDE.U32 R18, R7, 0x4, R18 ;  /* 0x0000000407127825 */ /* 0x002fca00078e0012 */
[----:B------:R-:W5:Y:S01]  /*1f60*/  LDG.E R10, desc[UR8][R18.64] ;  /* 0x00000008120a7981 */ /* 0x000f62000c1e1900 */
[----:B--2---:R-:W-:-:S03]  /*1f70*/  IMAD.WIDE.U32 R8, R7, 0x4, R8 ;  /* 0x0000000407087825 */ /* 0x004fc600078e0008 */
[----:B------:R-:W2:Y:S04]  /*1f80*/  LDG.E R12, desc[UR8][R18.64+0x4] ;  /* 0x00000408120c7981 */ /* 0x000ea8000c1e1900 */
[----:B------:R-:W2:Y:S04]  /*1f90*/  LDG.E R5, desc[UR8][R8.64] ;  /* 0x0000000808057981 */ /* 0x000ea8000c1e1900 */
[----:B------:R1:W2:Y:S01]  /*1fa0*/  LDG.E R11, desc[UR8][R8.64+0x4] ;  /* 0x00000408080b7981 */ /* 0x0002a2000c1e1900 */
[----:B0-----:R-:W-:Y:S01]  /*1fb0*/  HFMA2 R17, -RZ, RZ, 0.96630859375, -0.0022525787353515625 ;  /* 0x3bbb989dff117431 */ /* 0x001fe200000001ff */
[----:B------:R-:W-:-:S02]  /*1fc0*/  MOV R20, 0x437c0000 ;  /* 0x437c000000147802 */ /* 0x000fc40000000f00 */
[----:B------:R-:W-:Y:S01]  /*1fd0*/  IADD3 R7, PT, PT, R7, 0x2, RZ ;  /* 0x0000000207077810 */ /* 0x000fe20007ffe0ff */
[----:B---3--:R-:W-:-:S04]  /*1fe0*/  FADD R13, -R0, R13 ;  /* 0x0000000d000d7221 */ /* 0x008fc80000000100 */
[----:B------:R-:W-:Y:S01]  /*1ff0*/  FMUL R13, R4, R13 ;  /* 0x0000000d040d7220 */ /* 0x000fe20000400000 */
[----:B----4-:R-:W-:-:S03]  /*2000*/  FADD R15, -R0, R15 ;  /* 0x0000000f000f7221 */ /* 0x010fc60000000100 */
[----:B------:R-:W-:Y:S01]  /*2010*/  FMUL R13, R13, -R13 ;  /* 0x8000000d0d0d7220 */ /* 0x000fe20000400000 */
[----:B------:R-:W-:-:S03]  /*2020*/  FMUL R16, R4, R15 ;  /* 0x0000000f04107220 */ /* 0x000fc60000400000 */
[----:B------:R-:W-:Y:S01]  /*2030*/  FFMA.SAT R15, R13, R17, 0.5 ;  /* 0x3f0000000d0f7423 */ /* 0x000fe20000002011 */
[----:B------:R-:W-:-:S03]  /*2040*/  FMUL R16, R16, -R16 ;  /* 0x8000001010107220 */ /* 0x000fc60000400000 */
[----:B------:R-:W-:Y:S01]  /*2050*/  FFMA.RM R15, R15, R20, 12582913 ;  /* 0x4b4000010f0f7423 */ /* 0x000fe20000004014 */
[----:B-1----:R-:W-:-:S03]  /*2060*/  FFMA.SAT R9, R16, R17, 0.5 ;  /* 0x3f00000010097423 */ /* 0x002fc60000002011 */
[----:B------:R-:W-:Y:S01]  /*2070*/  FADD R8, R15, -12583039 ;  /* 0xcb40007f0f087421 */ /* 0x000fe20000000000 */
[----:B------:R-:W-:-:S03]  /*2080*/  FFMA.RM R9, R9, R20, 12582913 ;  /* 0x4b40000109097423 */ /* 0x000fc60000004014 */
[----:B------:R-:W-:Y:S01]  /*2090*/  FFMA R8, R13, 1.4426950216293334961, -R8 ;  /* 0x3fb8aa3b0d087823 */ /* 0x000fe20000000808 */
[----:B------:R-:W-:-:S03]  /*20a0*/  FADD R17, R9, -12583039 ;  /* 0xcb40007f09117421 */ /* 0x000fc60000000000 */
[----:B------:R-:W-:Y:S01]  /*20b0*/  FFMA R8, R13, 1.925963033500011079e-08, R8 ;  /* 0x32a570600d087823 */ /* 0x000fe20000000008 */
[----:B------:R-:W-:-:S04]  /*20c0*/  FFMA R17, R16, 1.4426950216293334961, -R17 ;  /* 0x3fb8aa3b10117823 */ /* 0x000fc80000000811 */
[----:B------:R-:W-:Y:S01]  /*20d0*/  FFMA R17, R16, 1.925963033500011079e-08, R17 ;  /* 0x32a5706010117823 */ /* 0x000fe20000000011 */
[----:B------:R-:W0:Y:S08]  /*20e0*/  MUFU.EX2 R8, R8 ;  /* 0x0000000800087308 */ /* 0x000e300000000800 */
[----:B------:R-:W1:Y:S01]  /*20f0*/  MUFU.EX2 R16, R17 ;  /* 0x0000001100107308 */ /* 0x000e620000000800 */
[----:B------:R-:W-:Y:S01]  /*2100*/  SHF.L.U32 R15, R15, 0x17, RZ ;  /* 0x000000170f0f7819 */ /* 0x000fe200000006ff */
[----:B------:R-:W-:-:S04]  /*2110*/  IMAD.SHL.U32 R9, R9, 0x800000, RZ ;  /* 0x0080000009097824 */ /* 0x000fc800078e00ff */
[----:B0-----:R-:W-:-:S04]  /*2120*/  FMUL R15, R15, R8 ;  /* 0x000000080f0f7220 */ /* 0x001fc80000400000 */
[----:B-----5:R-:W-:Y:S01]  /*2130*/  FMUL R15, R15, R10 ;  /* 0x0000000a0f0f7220 */ /* 0x020fe20000400000 */
[----:B-1----:R-:W-:-:S03]  /*2140*/  FMUL R9, R9, R16 ;  /* 0x0000001009097220 */ /* 0x002fc60000400000 */
[----:B------:R-:W-:Y:S01]  /*2150*/  FADD R21, R21, R15 ;  /* 0x0000000f15157221 */ /* 0x000fe20000000000 */
[----:B--2---:R-:W-:Y:S01]  /*2160*/  FFMA R14, R15, R5, R14 ;  /* 0x000000050f0e7223 */ /* 0x004fe2000000000e */
[----:B------:R-:W-:-:S04]  /*2170*/  FMUL R9, R9, R12 ;  /* 0x0000000c09097220 */ /* 0x000fc80000400000 */
[----:B------:R-:W-:Y:S01]  /*2180*/  FADD R21, R21, R9 ;  /* 0x0000000915157221 */ /* 0x000fe20000000000 */
[----:B------:R-:W-:-:S07]  /*2190*/  FFMA R14, R9, R11, R14 ;  /* 0x0000000b090e7223 */ /* 0x000fce000000000e */
.L_x_30:
[----:B------:R-:W-:Y:S05]  /*21a0*/  BSYNC.RECONVERGENT B2 ;  /* 0x0000000000027941 */ /* 0x000fea0003800200 */
.L_x_29:
[----:B------:R-:W-:Y:S05]  /*21b0*/  @P1 BRA `(.L_x_19) ;  /* 0x0000000000641947 */ /* 0x000fea0003800000 */
[----:B------:R-:W0:Y:S08]  /*21c0*/  LDC.64 R8, c[0x0][0x380] ;  /* 0x0000e000ff087b82 */ /* 0x000e300000000a00 */
[----:B------:R-:W1:Y:S08]  /*21d0*/  LDC.64 R10, c[0x0][0x390] ;  /* 0x0000e400ff0a7b82 */ /* 0x000e700000000a00 */
[----:B------:R-:W2:Y:S01]  /*21e0*/  LDC.64 R12, c[0x0][0x388] ;  /* 0x0000e200ff0c7b82 */ /* 0x000ea20000000a00 */
[----:B0-----:R-:W-:-:S06]  /*21f0*/  IMAD.WIDE.U32 R8, R7, 0x4, R8 ;  /* 0x0000000407087825 */ /* 0x001fcc00078e0008 */
[----:B------:R0:W3:Y:S01]  /*2200*/  LDG.E R9, desc[UR8][R8.64] ;  /* 0x0000000808097981 */ /* 0x0000e2000c1e1900 */
[----:B-1----:R-:W-:-:S06]  /*2210*/  IMAD.WIDE.U32 R10, R7, 0x4, R10 ;  /* 0x00000004070a7825 */ /* 0x002fcc00078e000a */
[----:B------:R-:W4:Y:S01]  /*2220*/  LDG.E R10, desc[UR8][R10.64] ;  /* 0x000000080a0a7981 */ /* 0x000f22000c1e1900 */
[----:B--2---:R-:W-:-:S06]  /*2230*/  IMAD.WIDE.U32 R12, R7, 0x4, R12 ;  /* 0x00000004070c7825 */ /* 0x004fcc00078e000c */
[----:B------:R-:W2:Y:S01]  /*2240*/  LDG.E R12, desc[UR8][R12.64] ;  /* 0x000000080c0c7981 */ /* 0x000ea2000c1e1900 */
[----:B------:R-:W-:Y:S01]  /*2250*/  HFMA2 R16, -RZ, RZ, 0.96630859375, -0.0022525787353515625 ;  /* 0x3bbb989dff107431 */ /* 0x000fe200000001ff */
[----:B0-----:R-:W-:Y:S01]  /*2260*/  MOV R8, 0x437c0000 ;  /* 0x437c000000087802 */ /* 0x001fe20000000f00 */
[----:B---3--:R-:W-:-:S04]  /*2270*/  FADD R5, -R0, R9 ;  /* 0x0000000900057221 */ /* 0x008fc80000000100 */
        /* <DEDUP_REMOVED lines=8> */
[----:B------:R-:W-:-:S04]  /*2300*/  IMAD.SHL.U32 R7, R7, 0x800000, RZ ;  /* 0x0080000007077824 */ /* 0x000fc800078e00ff */
[----:B0-----:R-:W-:-:S04]  /*2310*/  FMUL R7, R7, R8 ;  /* 0x0000000807077220 */ /* 0x001fc80000400000 */
[----:B----4-:R-:W-:-:S04]  /*2320*/  FMUL R7, R7, R10 ;  /* 0x0000000a07077220 */ /* 0x010fc80000400000 */
[----:B------:R-:W-:Y:S01]  /*2330*/  FADD R21, R21, R7 ;  /* 0x0000000715157221 */ /* 0x000fe20000000000 */
[----:B--2---:R-:W-:-:S07]  /*2340*/  FFMA R14, R7, R12, R14 ;  /* 0x0000000c070e7223 */ /* 0x004fce000000000e */
.L_x_19:
[----:B------:R-:W-:Y:S05]  /*2350*/  BSYNC.RECONVERGENT B1 ;  /* 0x0000000000017941 */ /* 0x000fea0003800200 */
.L_x_18:
[----:B---3--:R-:W0:Y:S01]  /*2360*/  MUFU.RCP R8, R21 ;  /* 0x0000001500087308 */ /* 0x008e220000001000 */
[----:B------:R-:W-:Y:S01]  /*2370*/  BSSY.RECONVERGENT B1, `(.L_x_31) ;  /* 0x000000c000017945 */ /* 0x000fe20003800200 */
[----:B------:R-:W-:-:S06]  /*2380*/  ISETP.GE.AND P3, PT, R3, R6, PT ;  /* 0x000000060300720c */ /* 0x000fcc0003f66270 */
[----:B------:R-:W1:Y:S01]  /*2390*/  FCHK P0, R14, R21 ;  /* 0x000000150e007302 */ /* 0x000e620000000000 */
[----:B0-----:R-:W-:-:S04]  /*23a0*/  FFMA R5, R8, -R21, 1 ;  /* 0x3f80000008057423 */ /* 0x001fc80000000815 */
[----:B------:R-:W-:-:S04]  /*23b0*/  FFMA R5, R8, R5, R8 ;  /* 0x0000000508057223 */ /* 0x000fc80000000008 */
[----:B------:R-:W-:-:S04]  /*23c0*/  FFMA R7, R5, R14, RZ ;  /* 0x0000000e05077223 */ /* 0x000fc800000000ff */
[----:B------:R-:W-:-:S04]  /*23d0*/  FFMA R8, R7, -R21, R14 ;  /* 0x8000001507087223 */ /* 0x000fc8000000000e */
[----:B------:R-:W-:Y:S01]  /*23e0*/  FFMA R5, R5, R8, R7 ;  /* 0x0000000805057223 */ /* 0x000fe20000000007 */
[----:B-1----:R-:W-:Y:S06]  /*23f0*/  @!P0 BRA `(.L_x_32) ;  /* 0x00000000000c8947 */ /* 0x002fec0003800000 */
[----:B------:R-:W-:-:S07]  /*2400*/  MOV R20, 0x2420 ;  /* 0x0000242000147802 */ /* 0x000fce0000000f00 */
[----:B------:R-:W-:Y:S05]  /*2410*/  CALL.REL.NOINC `($__internal_0_$__cuda_sm3x_div_rn_noftz_f32_slowpath) ;  /* 0x0000005800887944 */ /* 0x000fea0003c00000 */
[----:B------:R-:W-:-:S07]  /*2420*/  MOV R5, R21 ;  /* 0x0000001500057202 */ /* 0x000fce0000000f00 */
.L_x_32:
[----:B------:R-:W-:Y:S05]  /*2430*/  BSYNC.RECONVERGENT B1 ;  /* 0x0000000000017941 */ /* 0x000fea0003800200 */
.L_x_31:
[----:B------:R-:W-:Y:S01]  /*2440*/  BSSY.RECONVERGENT B1, `(.L_x_33) ;  /* 0x0000158000017945 */ /* 0x000fe20003800200 */
[----:B------:R-:W-:Y:S01]  /*2450*/  HFMA2 R16, -RZ, RZ, 0, 0 ;  /* 0x00000000ff107431 */ /* 0x000fe200000001ff */
[----:B------:R-:W-:Y:S02]  /*2460*/  MOV R21, RZ ;  /* 0x000000ff00157202 */ /* 0x000fe40000000f00 */
[----:B------:R-:W-:Y:S05]  /*2470*/  @P3 BRA `(.L_x_34) ;  /* 0x0000001400503947 */ /* 0x000fea0003800000 */
[----:B------:R-:W0:Y:S02]  /*2480*/  LDCU.64 UR4, c[0x0][0x390] ;  /* 0x00007200ff0477ac */ /* 0x000e240008000a00 */
[----:B0-----:R-:W-:-:S04]  /*2490*/  UISETP.NE.U32.AND UP0, UPT, UR4, URZ, UPT ;  /* 0x000000ff0400728c */ /* 0x001fc8000bf05070 */
[----:B------:R-:W-:-:S09]  /*24a0*/  UISETP.NE.AND.EX UP0, UPT, UR5, URZ, UPT, UP0 ;  /* 0x000000ff0500728c */ /* 0x000fd2000bf05300 */
[----:B------:R-:W-:Y:S05]  /*24b0*/  BRA.U UP0, `(.L_x_35) ;  /* 0x0000000900787547 */ /* 0x000fea000b800000 */
[----:B------:R-:W-:Y:S01]  /*24c0*/  IMAD.IADD R7, R3, 0x1, -R6 ;  /* 0x0000000103077824 */ /* 0x000fe200078e0a06 */
[----:B------:R-:W-:Y:S01]  /*24d0*/  BSSY.RECONVERGENT B2, `(.L_x_36) ;  /* 0x0000054000027945 */ /* 0x000fe20003800200 */
[----:B------:R-:W-:Y:S02]  /*24e0*/  HFMA2 R21, -RZ, RZ, 0, 0 ;  /* 0x00000000ff157431 */ /* 0x000fe400000001ff */
[----:B------:R-:W-:Y:S01]  /*24f0*/  HFMA2 R16, -RZ, RZ, 0, 0 ;  /* 0x00000000ff107431 */ /* 0x000fe200000001ff */
[----:B------:R-:W-:Y:S02]  /*2500*/  ISETP.GT.U32.AND P0, PT, R7, -0x4, PT ;  /* 0xfffffffc0700780c */ /* 0x000fe40003f04070 */
[----:B------:R-:W-:-:S11]  /*2510*/  MOV R7, R3 ;  /* 0x0000000300077202 */ /* 0x000fd60000000f00 */
[----:B------:R-:W-:Y:S05]  /*2520*/  @P0 BRA `(.L_x_37) ;  /* 0x0000000400380947 */ /* 0x000fea0003800000 */
[----:B------:R-:W0:Y:S01]  /*2530*/  LDC.64 R8, c[0x0][0x380] ;  /* 0x0000e000ff087b82 */ /* 0x000e220000000a00 */
[----:B------:R-:W-:Y:S01]  /*2540*/  IMAD.IADD R17, R6, 0x1, -R3 ;  /* 0x0000000106117824 */ /* 0x000fe200078e0a03 */
[----:B------:R-:W-:Y:S02]  /*2550*/  CS2R R20, SRZ ;  /* 0x0000000000147805 */ /* 0x000fe4000001ff00 */
[----:B------:R-:W-:Y:S02]  /*2560*/  MOV R7, R3 ;  /* 0x0000000300077202 */ /* 0x000fe40000000f00 */
[----:B------:R-:W-:Y:S02]  /*2570*/  LOP3.LUT R17, R17, 0xfffffffc, RZ, 0xc0, !PT ;  /* 0xfffffffc11117812 */ /* 0x000fe400078ec0ff */
[----:B------:R-:W1:Y:S05]  /*2580*/  LDC.64 R10, c[0x0][0x388] ;  /* 0x0000e200ff0a7b82 */ /* 0x000e6a0000000a00 */
.L_x_38:
[----:B0-----:R-:W-:-:S05]  /*2590*/  IMAD.WIDE.U32 R14, R7, 0x4, R8 ;  /* 0x00000004070e7825 */ /* 0x001fca00078e0008 */
[----:B------:R-:W2:Y:S04]  /*25a0*/  LDG.E R19, desc[UR8][R14.64] ;  /* 0x000000080e137981 */ /* 0x000ea8000c1e1900 */
[----:B------:R-:W3:Y:S04]  /*25b0*/  LDG.E R25, desc[UR8][R14.64+0x4] ;  /* 0x000004080e197981 */ /* 0x000ee8000c1e1900 */
[----:B------:R-:W4:Y:S01]  /*25c0*/  LDG.E R23, desc[UR8][R14.64+0x8] ;  /* 0x000008080e177981 */ /* 0x000f22000c1e1900 */
[----:B-1----:R-:W-:-:S05]  /*25d0*/  IMAD.WIDE.U32 R12, R7, 0x4, R10 ;  /* 0x00000004070c7825 */ /* 0x002fca00078e000a */
[----:B------:R-:W5:Y:S04]  /*25e0*/  LDG.E R22, desc[UR8][R12.64] ;  /* 0x000000080c167981 */ /* 0x000f68000c1e1900 */
[----:B------:R-:W5:Y:S04]  /*25f0*/  LDG.E R15, desc[UR8][R14.64+0xc] ;  /* 0x00000c080e0f7981 */ /* 0x000f68000c1e1900 */
[----:B------:R-:W5:Y:S01]  /*2600*/  LDG.E R14, desc[UR8][R12.64+0x4] ;  /* 0x000004080c0e7981 */ /* 0x000f62000c1e1900 */
[----:B--2---:R-:W-:-:S04]  /*2610*/  FADD R19, -R0, R19 ;  /* 0x0000001300137221 */ /* 0x004fc80000000100 */
[----:B------:R-:W-:Y:S01]  /*2620*/  FMUL R18, R4, R19 ;  /* 0x0000001304127220 */ /* 0x000fe20000400000 */
[----:B------:R-:W-:Y:S01]  /*2630*/  MOV R19, 0x3bbb989d ;  /* 0x3bbb989d00137802 */ /* 0x000fe20000000f00 */
[----:B---3--:R-:W-:Y:S02]  /*2640*/  FADD R25, -R0, R25 ;  /* 0x0000001900197221 */ /* 0x008fe40000000100 */
[----:B------:R-:W-:Y:S01]  /*2650*/  FMUL R26, R18, -R18 ;  /* 0x80000012121a7220 */ /* 0x000fe20000400000 */
[----:B------:R-:W-:Y:S02]  /*2660*/  HFMA2 R18, -RZ, RZ, 3.7421875, 0 ;  /* 0x437c0000ff127431 */ /* 0x000fe400000001ff */
[----:B------:R-:W-:Y:S01]  /*2670*/  FMUL R28, R4, R25 ;  /* 0x00000019041c7220 */ /* 0x000fe20000400000 */
[----:B------:R-:W-:-:S03]  /*2680*/  FFMA.SAT R27, R26, R19, 0.5 ;  /* 0x3f0000001a1b7423 */ /* 0x000fc60000002013 */
[----:B------:R-:W-:Y:S01]  /*2690*/  FMUL R28, R28, -R28 ;  /* 0x8000001c1c1c7220 */ /* 0x000fe20000400000 */
[----:B------:R-:W-:-:S04]  /*26a0*/  FFMA.RM R24, R27, R18, 12582913 ;  /* 0x4b4000011b187423 */ /* 0x000fc80000004012 */
[C---:B------:R-:W-:Y:S01]  /*26b0*/  FADD R27, R24.reuse, -12583039 ;  /* 0xcb40007f181b7421 */ /* 0x040fe20000000000 */
[----:B------:R-:W-:-:S03]  /*26c0*/  IMAD.SHL.U32 R25, R24, 0x800000, RZ ;  /* 0x0080000018197824 */ /* 0x000fc600078e00ff */
[----:B------:R-:W-:-:S04]  /*26d0*/  FFMA R27, R26, 1.4426950216293334961, -R27 ;  /* 0x3fb8aa3b1a1b7823 */ /* 0x000fc8000000081b */
[----:B------:R-:W-:Y:S01]  /*26e0*/  FFMA R26, R26, 1.925963033500011079e-08, R27 ;  /* 0x32a570601a1a7823 */ /* 0x000fe2000000001b */
[----:B------:R-:W-:-:S04]  /*26f0*/  FFMA.SAT R27, R28, R19, 0.5 ;  /* 0x3f0000001c1b7423 */ /* 0x000fc80000002013 */
[----:B------:R-:W-:Y:S01]  /*2700*/  FFMA.RM R24, R27, R18, 12582913 ;  /* 0x4b4000011b187423 */ /* 0x000fe20000004012 */
[----:B------:R-:W0:Y:S03]  /*2710*/  MUFU.EX2 R26, R26 ;  /* 0x0000001a001a7308 */ /* 0x000e260000000800 */
[----:B------:R-:W-:Y:S01]  /*2720*/  FADD R27, R24, -12583039 ;  /* 0xcb40007f181b7421 */ /* 0x000fe20000000000 */
[----:B----4-:R-:W-:-:S03]  /*2730*/  FADD R29, -R0, R23 ;  /* 0x00000017001d7221 */ /* 0x010fc60000000100 */
[----:B------:R-:W-:Y:S01]  /*2740*/  FFMA R27, R28, 1.4426950216293334961, -R27 ;  /* 0x3fb8aa3b1c1b7823 */ /* 0x000fe2000000081b */
[----:B------:R-:W-:-:S03]  /*2750*/  FMUL R29, R4, R29 ;  /* 0x0000001d041d7220 */ /* 0x000fc60000400000 */
[----:B------:R-:W-:Y:S01]  /*2760*/  FFMA R27, R28, 1.925963033500011079e-08, R27 ;  /* 0x32a570601c1b7823 */ /* 0x000fe2000000001b */
[----:B-----5:R-:W-:-:S03]  /*2770*/  FMUL R22, R22, R22 ;  /* 0x0000001616167220 */ /* 0x020fc60000400000 */
[----:B------:R-:W1:Y:S01]  /*2780*/  MUFU.EX2 R23, R27 ;  /* 0x0000001b00177308 */ /* 0x000e620000000800 */
[----:B0-----:R-:W-:Y:S01]  /*2790*/  FMUL R25, R25, R26 ;  /* 0x0000001a19197220 */ /* 0x001fe20000400000 */
[----:B------:R-:W-:-:S04]  /*27a0*/  FMUL R26, R29, -R29 ;  /* 0x8000001d1d1a7220 */ /* 0x000fc80000400000 */
[----:B------:R-:W-:Y:S01]  /*27b0*/  FFMA.SAT R29, R26, R19, 0.5 ;  /* 0x3f0000001a1d7423 */ /* 0x000fe20000002013 */
[----:B------:R-:W-:-:S03]  /*27c0*/  FFMA R16, R25, R22, R16 ;  /* 0x0000001619107223 */ /* 0x000fc60000000010 */
[----:B------:R-:W-:Y:S01]  /*27d0*/  FFMA.RM R22, R29, R18, 12582913 ;  /* 0x4b4000011d167423 */ /* 0x000fe20000004012 */
[----:B------:R-:W-:Y:S01]  /*27e0*/  FADD R21, R25, R21 ;  /* 0x0000001519157221 */ /* 0x000fe20000000000 */
[----:B------:R-:W-:Y:S02]  /*27f0*/  SHF.L.U32 R24, R24, 0x17, RZ ;  /* 0x0000001718187819 */ /* 0x000fe400000006ff */
[----:B------:R-:W-:-:S03]  /*2800*/  FADD R25, R22, -12583039 ;  /* 0xcb40007f16197421 */ /* 0x000fc60000000000 */
[----:B-1----:R-:W-:Y:S01]  /*2810*/  FMUL R23, R24, R23 ;  /* 0x0000001718177220 */ /* 0x002fe20000400000 */
[C---:B------:R-:W-:Y:S01]  /*2820*/  FFMA R25, R26.reuse, 1.4426950216293334961, -R25 ;  /* 0x3fb8aa3b1a197823 */ /* 0x040fe20000000819 */
[----:B------:R-:W2:Y:S03]  /*2830*/  LDG.E R24, desc[UR8][R12.64+0x8] ;  /* 0x000008080c187981 */ /* 0x000ea6000c1e1900 */
[----:B------:R-:W-:Y:S02]  /*2840*/  FFMA R26, R26, 1.925963033500011079e-08, R25 ;  /* 0x32a570601a1a7823 */ /* 0x000fe40000000019 */
[----:B------:R0:W3:Y:S01]  /*2850*/  LDG.E R25, desc[UR8][R12.64+0xc] ;  /* 0x00000c080c197981 */ /* 0x0000e2000c1e1900 */
[----:B------:R-:W-:-:S04]  /*2860*/  FADD R15, -R0, R15 ;  /* 0x0000000f000f7221 */ /* 0x000fc80000000100 */
[----:B------:R-:W-:-:S04]  /*2870*/  FMUL R15, R4, R15 ;  /* 0x0000000f040f7220 */ /* 0x000fc80000400000 */
[----:B------:R-:W-:-:S04]  /*2880*/  FMUL R28, R15, -R15 ;  /* 0x8000000f0f1c7220 */ /* 0x000fc80000400000 */
[----:B------:R-:W-:-:S04]  /*2890*/  FFMA.SAT R19, R28, R19, 0.5 ;  /* 0x3f0000001c137423 */ /* 0x000fc80000002013 */
[----:B------:R-:W-:-:S04]  /*28a0*/  FFMA.RM R18, R19, R18, 12582913 ;  /* 0x4b40000113127423 */ /* 0x000fc80000004012 */
[----:B------:R-:W-:-:S04]  /*28b0*/  FADD R15, R18, -12583039 ;  /* 0xcb40007f120f7421 */ /* 0x000fc80000000000 */
[C---:B------:R-:W-:Y:S01]  /*28c0*/  FFMA R15, R28.reuse, 1.4426950216293334961, -R15 ;  /* 0x3fb8aa3b1c0f7823 */ /* 0x040fe2000000080f */
[----:B------:R-:W1:Y:S03]  /*28d0*/  MUFU.EX2 R26, R26 ;  /* 0x0000001a001a7308 */ /* 0x000e660000000800 */
[----:B------:R-:W-:Y:S01]  /*28e0*/  FFMA R15, R28, 1.925963033500011079e-08, R15 ;  /* 0x32a570601c0f7823 */ /* 0x000fe2000000000f */
[----:B------:R-:W-:-:S05]  /*28f0*/  VIADD R20, R20, 0x4 ;  /* 0x0000000414147836 */ /* 0x000fca0000000000 */
[----:B------:R-:W4:Y:S01]  /*2900*/  MUFU.EX2 R15, R15 ;  /* 0x0000000f000f7308 */ /* 0x000f220000000800 */
[----:B------:R-:W-:Y:S01]  /*2910*/  ISETP.NE.AND P0, PT, R20, R17, PT ;  /* 0x000000111400720c */ /* 0x000fe20003f05270 */
[----:B------:R-:W-:Y:S01]  /*2920*/  FMUL R14, R14, R14 ;  /* 0x0000000e0e0e7220 */ /* 0x000fe20000400000 */
[----:B0-----:R-:W-:Y:S01]  /*2930*/  SHF.L.U32 R13, R22, 0x17, RZ ;  /* 0x00000017160d7819 */ /* 0x001fe200000006ff */
[----:B------:R-:W-:Y:S01]  /*2940*/  FADD R21, R21, R23 ;  /* 0x0000001715157221 */ /* 0x000fe20000000000 */
[----:B------:R-:W-:Y:S01]  /*2950*/  SHF.L.U32 R18, R18, 0x17, RZ ;  /* 0x0000001712127819 */ /* 0x000fe200000006ff */
[----:B------:R-:W-:Y:S02]  /*2960*/  FFMA R14, R23, R14, R16 ;  /* 0x0000000e170e7223 */ /* 0x000fe40000000010 */
[----:B-1----:R-:W-:-:S04]  /*2970*/  FMUL R13, R13, R26 ;  /* 0x0000001a0d0d7220 */ /* 0x002fc80000400000 */
[----:B------:R-:W-:Y:S01]  /*2980*/  FADD R21, R21, R13 ;  /* 0x0000000d15157221 */ /* 0x000fe20000000000 */
[----:B------:R-:W-:Y:S01]  /*2990*/  IADD3 R7, PT, PT, R7, 0x4, RZ ;  /* 0x0000000407077810 */ /* 0x000fe20007ffe0ff */
[----:B----4-:R-:W-:-:S04]  /*29a0*/  FMUL R15, R18, R15 ;  /* 0x0000000f120f7220 */ /* 0x010fc80000400000 */
[----:B------:R-:W-:Y:S01]  /*29b0*/  FADD R21, R21, R15 ;  /* 0x0000000f15157221 */ /* 0x000fe20000000000 */
[----:B--2---:R-:W-:-:S04]  /*29c0*/  FMUL R24, R24, R24 ;  /* 0x0000001818187220 */ /* 0x004fc80000400000 */
[----:B------:R-:W-:Y:S01]  /*29d0*/  FFMA R14, R13, R24, R14 ;  /* 0x000000180d0e7223 */ /* 0x000fe2000000000e */
[----:B---3--:R-:W-:-:S04]  /*29e0*/  FMUL R16, R25, R25 ;  /* 0x0000001919107220 */ /* 0x008fc80000400000 */
[----:B------:R-:W-:Y:S01]  /*29f0*/  FFMA R16, R15, R16, R14 ;  /* 0x000000100f107223 */ /* 0x000fe2000000000e */
[----:B------:R-:W-:Y:S06]  /*2a00*/  @P0 BRA `(.L_x_38) ;  /* 0xfffffff800e00947 */ /* 0x000fec000383ffff */
.L_x_37:
[----:B------:R-:W-:Y:S05]  /*2a10*/  BSYNC.RECONVERGENT B2 ;  /* 0x0000000000027941 */ /* 0x000fea0003800200 */
.L_x_36:
[----:B------:R-:W-:-:S04]  /*2a20*/  IADD3 R8, PT, PT, -R3, R6, RZ ;  /* 0x0000000603087210 */ /* 0x000fc80007ffe1ff */
[----:B------:R-:W-:-:S13]  /*2a30*/  LOP3.LUT P0, R9, R8, 0x3, RZ, 0xc0, !PT ;  /* 0x0000000308097812 */ /* 0x000fda000780c0ff */
        /* <DEDUP_REMOVED lines=13> */
[----:B------:R-:W5:Y:S01]  /*2b10*/  LDG.E R8, desc[UR8][R12.64+0x4] ;  /* 0x000004080c087981 */ /* 0x000f62000c1e1900 */
[----:B------:R-:W-:Y:S01]  /*2b20*/  MOV R14, 0x3bbb989d ;  /* 0x3bbb989d000e7802 */ /* 0x000fe20000000f00 */
[----:B------:R-:W-:Y:S01]  /*2b30*/  IMAD.MOV.U32 R18, RZ, RZ, 0x437c0000 ;  /* 0x437c0000ff127424 */ /* 0x000fe200078e00ff */
[----:B------:R-:W-:Y:S01]  /*2b40*/  IADD3 R7, PT, PT, R7, 0x2, RZ ;  /* 0x0000000207077810 */ /* 0x000fe20007ffe0ff */
[C---:B--2---:R-:W-:Y:S01]  /*2b50*/  FADD R15, -R0.reuse, R15 ;  /* 0x0000000f000f7221 */ /* 0x044fe20000000100 */
[----:B---3--:R-:W-:-:S03]  /*2b60*/  FADD R17, -R0, R17 ;  /* 0x0000001100117221 */ /* 0x008fc60000000100 */
[C---:B------:R-:W-:Y:S01]  /*2b70*/  FMUL R15, R4.reuse, R15 ;  /* 0x0000000f040f7220 */ /* 0x040fe20000400000 */
[----:B------:R-:W-:-:S03]  /*2b80*/  FMUL R17, R4, R17 ;  /* 0x0000001104117220 */ /* 0x000fc60000400000 */
[----:B------:R-:W-:Y:S01]  /*2b90*/  FMUL R15, R15, -R15 ;  /* 0x8000000f0f0f7220 */ /* 0x000fe20000400000 */
[----:B----4-:R-:W-:Y:S01]  /*2ba0*/  FMUL R9, R9, R9 ;  /* 0x0000000909097220 */ /* 0x010fe20000400000 */
[----:B------:R-:W-:Y:S02]  /*2bb0*/  FMUL R17, R17, -R17 ;  /* 0x8000001111117220 */ /* 0x000fe40000400000 */
[----:B------:R-:W-:Y:S01]  /*2bc0*/  FFMA.SAT R10, R15, R14, 0.5 ;  /* 0x3f0000000f0a7423 */ /* 0x000fe2000000200e */
[----:B-----5:R-:W-:Y:S01]  /*2bd0*/  FMUL R8, R8, R8 ;  /* 0x0000000808087220 */ /* 0x020fe20000400000 */
[----:B------:R-:W-:Y:S02]  /*2be0*/  FFMA.SAT R11, R17, R14, 0.5 ;  /* 0x3f000000110b7423 */ /* 0x000fe4000000200e */
[-C--:B------:R-:W-:Y:S02]  /*2bf0*/  FFMA.RM R10, R10, R18.reuse, 12582913 ;  /* 0x4b4000010a0a7423 */ /* 0x080fe40000004012 */
[----:B------:R-:W-:-:S02]  /*2c00*/  FFMA.RM R13, R11, R18, 12582913 ;  /* 0x4b4000010b0d7423 */ /* 0x000fc40000004012 */
[C---:B------:R-:W-:Y:S01]  /*2c10*/  FADD R12, R10.reuse, -12583039 ;  /* 0xcb40007f0a0c7421 */ /* 0x040fe20000000000 */
        /* <DEDUP_REMOVED lines=11> */
[----:B------:R-:W-:Y:S01]  /*2cd0*/  FFMA R9, R11, R9, R16 ;  /* 0x000000090b097223 */ /* 0x000fe20000000010 */
[----:B-1----:R-:W-:-:S04]  /*2ce0*/  FMUL R10, R13, R14 ;  /* 0x0000000e0d0a7220 */ /* 0x002fc80000400000 */
[----:B------:R-:W-:Y:S01]  /*2cf0*/  FADD R21, R21, R10 ;  /* 0x0000000a15157221 */ /* 0x000fe20000000000 */
[----:B------:R-:W-:-:S07]  /*2d00*/  FFMA R16, R10, R8, R9 ;  /* 0x000000080a107223 */ /* 0x000fce0000000009 */
.L_x_40:
[----:B------:R-:W-:Y:S05]  /*2d10*/  BSYNC.RECONVERGENT B2 ;  /* 0x0000000000027941 */ /* 0x000fea0003800200 */
.L_x_39:
[----:B------:R-:W-:Y:S05]  /*2d20*/  @P1 BRA `(.L_x_34) ;  /* 0x0000000c00241947 */ /* 0x000fea0003800000 */
[----:B------:R-:W0:Y:S08]  /*2d30*/  LDC.64 R8, c[0x0][0x380] ;  /* 0x0000e000ff087b82 */ /* 0x000e300000000a00 */
[----:B------:R-:W1:Y:S01]  /*2d40*/  LDC.64 R10, c[0x0][0x388] ;  /* 0x0000e200ff0a7b82 */ /* 0x000e620000000a00 */
[----:B0-----:R-:W-:-:S06]  /*2d50*/  IMAD.WIDE.U32 R8, R7, 0x4, R8 ;  /* 0x0000000407087825 */ /* 0x001fcc00078e0008 */
[----:B------:R-:W2:Y:S01]  /*2d60*/  LDG.E R9, desc[UR8][R8.64] ;  /* 0x0000000808097981 */ /* 0x000ea2000c1e1900 */
[----:B-1----:R-:W-:-:S06]  /*2d70*/  IMAD.WIDE.U32 R10, R7, 0x4, R10 ;  /* 0x00000004070a7825 */ /* 0x002fcc00078e000a */
[----:B------:R-:W3:Y:S01]  /*2d80*/  LDG.E R10, desc[UR8][R10.64] ;  /* 0x000000080a0a7981 */ /* 0x000ee2000c1e1900 */
[----:B------:R-:W-:Y:S02]  /*2d90*/  HFMA2 R13, -RZ, RZ, 3.7421875, 0 ;  /* 0x437c0000ff0d7431 */ /* 0x000fe400000001ff */
[----:B------:R-:W-:Y:S02]  /*2da0*/  IMAD.MOV.U32 R12, RZ, RZ, 0x3bbb989d ;  /* 0x3bbb989dff0c7424 */ /* 0x000fe400078e00ff */
[----:B--2---:R-:W-:-:S04]  /*2db0*/  FADD R7, -R0, R9 ;  /* 0x0000000900077221 */ /* 0x004fc80000000100 */
[----:B------:R-:W-:-:S04]  /*2dc0*/  FMUL R7, R4, R7 ;  /* 0x0000000704077220 */ /* 0x000fc80000400000 */
[----:B------:R-:W-:Y:S01]  /*2dd0*/  FMUL R7, R7, -R7 ;  /* 0x8000000707077220 */ /* 0x000fe20000400000 */
[----:B---3--:R-:W-:-:S03]  /*2de0*/  FMUL R10, R10, R10 ;  /* 0x0000000a0a0a7220 */ /* 0x008fc60000400000 */
[----:B------:R-:W-:-:S04]  /*2df0*/  FFMA.SAT R12, R7, R12, 0.5 ;  /* 0x3f000000070c7423 */ /* 0x000fc8000000200c */
[----:B------:R-:W-:-:S04]  /*2e00*/  FFMA.RM R12, R12, R13, 12582913 ;  /* 0x4b4000010c0c7423 */ /* 0x000fc8000000400d */
[C---:B------:R-:W-:Y:S01]  /*2e10*/  FADD R8, R12.reuse, -12583039 ;  /* 0xcb40007f0c087421 */ /* 0x040fe20000000000 */
[----:B------:R-:W-:-:S03]  /*2e20*/  SHF.L.U32 R12, R12, 0x17, RZ ;  /* 0x000000170c0c7819 */ /* 0x000fc600000006ff */
[----:B------:R-:W-:-:S04]  /*2e30*/  FFMA R8, R7, 1.4426950216293334961, -R8 ;  /* 0x3fb8aa3b07087823 */ /* 0x000fc80000000808 */
[----:B------:R-:W-:-:S04]  /*2e40*/  FFMA R8, R7, 1.925963033500011079e-08, R8 ;  /* 0x32a5706007087823 */ /* 0x000fc80000000008 */
[----:B------:R-:W0:Y:S02]  /*2e50*/  MUFU.EX2 R7, R8 ;  /* 0x0000000800077308 */ /* 0x000e240000000800 */
[----:B0-----:R-:W-:-:S04]  /*2e60*/  FMUL R7, R12, R7 ;  /* 0x000000070c077220 */ /* 0x001fc80000400000 */
[----:B------:R-:W-:Y:S01]  /*2e70*/  FADD R21, R21, R7 ;  /* 0x0000000715157221 */ /* 0x000fe20000000000 */
[----:B------:R-:W-:Y:S01]  /*2e80*/  FFMA R16, R7, R10, R16 ;  /* 0x0000000a07107223 */ /* 0x000fe20000000010 */
[----:B------:R-:W-:Y:S06]  /*2e90*/  BRA `(.L_x_34) ;  /* 0x0000000800c87947 */ /* 0x000fec0003800000 */
.L_x_35:
[----:B------:R-:W-:Y:S01]  /*2ea0*/  IADD3 R7, PT, PT, R3, -R6, RZ ;  /* 0x8000000603077210 */ /* 0x000fe20007ffe0ff */
[----:B------:R-:W-:Y:S01]  /*2eb0*/  BSSY.RECONVERGENT B2, `(.L_x_41) ;  /* 0x000005f000027945 */ /* 0x000fe20003800200 */
[----:B------:R-:W-:Y:S02]  /*2ec0*/  HFMA2 R16, -RZ, RZ, 0, 0 ;  /* 0x00000000ff107431 */ /* 0x000fe400000001ff */
[----:B------:R-:W-:Y:S01]  /*2ed0*/  IMAD.MOV.U32 R21, RZ, RZ, RZ ;  /* 0x000000ffff157224 */ /* 0x000fe200078e00ff */
[----:B------:R-:W-:Y:S02]  /*2ee0*/  ISETP.GT.U32.AND P0, PT, R7, -0x4, PT ;  /* 0xfffffffc0700780c */ /* 0x000fe40003f04070 */
[----:B------:R-:W-:-:S11]  /*2ef0*/  MOV R7, R3 ;  /* 0x0000000300077202 */ /* 0x000fd60000000f00 */
[----:B------:R-:W-:Y:S05]  /*2f00*/  @P0 BRA `(.L_x_42) ;  /* 0x0000000400640947 */ /* 0x000fea0003800000 */
[----:B------:R-:W-:Y:S01]  /*2f10*/  IADD3 R14, PT, PT, -R3, R6, RZ ;  /* 0x00000006030e7210 */ /* 0x000fe20007ffe1ff */
[----:B------:R-:W-:Y:S01]  /*2f20*/  IMAD.MOV.U32 R15, RZ, RZ, RZ ;  /* 0x000000ffff0f7224 */ /* 0x000fe200078e00ff */
[----:B------:R-:W-:Y:S02]  /*2f30*/  MOV R21, RZ ;  /* 0x000000ff00157202 */ /* 0x000fe40000000f00 */
[----:B------:R-:W-:Y:S02]  /*2f40*/  MOV R7, R3 ;  /* 0x0000000300077202 */ /* 0x000fe40000000f00 */
[----:B------:R-:W-:-:S07]  /*2f50*/  LOP3.LUT R14, R14, 0xfffffffc, RZ, 0xc0, !PT ;  /* 0xfffffffc0e0e7812 */ /* 0x000fce00078ec0ff */
.L_x_43:
[----:B------:R-:W0:Y:S08]  /*2f60*/  LDC.64 R8, c[0x0][0x380] ;  /* 0x0000e000ff087b82 */ /* 0x000e300000000a00 */
[----:B------:R-:W1:Y:S08]  /*2f70*/  LDC.64 R10, c[0x0][0x388] ;  /* 0x0000e200ff0a7b82 */ /* 0x000e700000000a00 */
[----:B------:R-:W2:Y:S01]  /*2f80*/  LDC.64 R12, c[0x0][0x390] ;  /* 0x0000e400ff0c7b82 */ /* 0x000ea20000000a00 */
[----:B0-----:R-:W-:-:S05]  /*2f90*/  IMAD.WIDE.U32 R8, R7, 0x4, R8 ;  /* 0x0000000407087825 */ /* 0x001fca00078e0008 */
[----:B------:R-:W3:Y:S04]  /*2fa0*/  LDG.E R17, desc[UR8][R8.64] ;  /* 0x0000000808117981 */ /* 0x000ee8000c1e1900 */
[----:B------:R-:W4:Y:S04]  /*2fb0*/  LDG.E R25, desc[UR8][R8.64+0x4] ;  /* 0x0000040808197981 */ /* 0x000f28000c1e1900 */
[----:B------:R-:W5:Y:S01]  /*2fc0*/  LDG.E R19, desc[UR8][R8.64+0x8] ;  /* 0x0000080808137981 */ /* 0x000f62000c1e1900 */
[----:B-1----:R-:W-:-:S04]  /*2fd0*/  IMAD.WIDE.U32 R10, R7, 0x4, R10 ;  /* 0x00000004070a7825 */ /* 0x002fc800078e000a */
[----:B--2---:R-:W-:Y:S01]  /*2fe0*/  IMAD.WIDE.U32 R12, R7, 0x4, R12 ;  /* 0x00000004070c7825 */ /* 0x004fe200078e000c */
[----:B------:R-:W2:Y:S04]  /*2ff0*/  LDG.E R22, desc[UR8][R10.64] ;  /* 0x000000080a167981 */ /* 0x000ea8000c1e1900 */
[----:B------:R-:W2:Y:S01]  /*3000*/  LDG.E R23, desc[UR8][R12.64] ;  /* 0x000000080c177981 */ /* 0x000ea2000c1e1900 */
[----:B------:R-:W-:-:S03]  /*3010*/  MOV R18, 0x3bbb989d ;  /* 0x3bbb989d00127802 */ /* 0x000fc60000000f00 */
[----:B------:R0:W2:Y:S01]  /*3020*/  LDG.E R9, desc[UR8][R8.64+0xc] ;  /* 0x00000c0808097981 */ /* 0x0000a2000c1e1900 */
[----:B---3--:R-:W-:-:S04]  /*3030*/  FADD R17, -R0, R17 ;  /* 0x0000001100117221 */ /* 0x008fc80000000100 */
[----:B------:R-:W-:-:S04]  /*3040*/  FMUL R17, R4, R17 ;  /* 0x0000001104117220 */ /* 0x000fc80000400000 */
[----:B------:R-:W-:Y:S01]  /*3050*/  FMUL R27, R17, -R17 ;  /* 0x80000011111b7220 */ /* 0x000fe20000400000 */
[----:B------:R-:W-:-:S03]  /*3060*/  IMAD.MOV.U32 R17, RZ, RZ, 0x437c0000 ;  /* 0x437c0000ff117424 */ /* 0x000fc600078e00ff */
[----:B------:R-:W-:Y:S01]  /*3070*/  FFMA.SAT R24, R27, R18, 0.5 ;  /* 0x3f0000001b187423 */ /* 0x000fe20000002012 */
[----:B----4-:R-:W-:-:S03]  /*3080*/  FADD R25, -R0, R25 ;  /* 0x0000001900197221 */ /* 0x010fc60000000100 */
[----:B------:R-:W-:Y:S01]  /*3090*/  FFMA.RM R24, R24, R17, 12582913 ;  /* 0x4b40000118187423 */ /* 0x000fe20000004011 */
[----:B------:R-:W-:-:S03]  /*30a0*/  FMUL R25, R4, R25 ;  /* 0x0000001904197220 */ /* 0x000fc60000400000 */
[----:B------:R-:W-:Y:S01]  /*30b0*/  FADD R20, R24, -12583039 ;  /* 0xcb40007f18147421 */ /* 0x000fe20000000000 */
[----:B------:R-:W-:-:S03]  /*30c0*/  FMUL R25, R25, -R25 ;  /* 0x8000001919197220 */ /* 0x000fc60000400000 */
[----:B------:R-:W-:-:S04]  /*30d0*/  FFMA R20, R27, 1.4426950216293334961, -R20 ;  /* 0x3fb8aa3b1b147823 */ /* 0x000fc80000000814 */
[----:B------:R-:W-:Y:S01]  /*30e0*/  FFMA R27, R27, 1.925963033500011079e-08, R20 ;  /* 0x32a570601b1b7823 */ /* 0x000fe20000000014 */
[----:B------:R-:W-:-:S04]  /*30f0*/  FFMA.SAT R20, R25, R18, 0.5 ;  /* 0x3f00000019147423 */ /* 0x000fc80000002012 */
[----:B------:R-:W-:Y:S01]  /*3100*/  FFMA.RM R20, R20, R17, 12582913 ;  /* 0x4b40000114147423 */ /* 0x000fe20000004011 */
[----:B------:R-:W1:Y:S03]  /*3110*/  MUFU.EX2 R27, R27 ;  /* 0x0000001b001b7308 */ /* 0x000e660000000800 */
[----:B------:R-:W-:Y:S01]  /*3120*/  FADD R26, R20, -12583039 ;  /* 0xcb40007f141a7421 */ /* 0x000fe20000000000 */
[----:B-----5:R-:W-:-:S03]  /*3130*/  FADD R19, -R0, R19 ;  /* 0x0000001300137221 */ /* 0x020fc60000000100 */
[----:B------:R-:W-:Y:S01]  /*3140*/  FFMA R26, R25, 1.4426950216293334961, -R26 ;  /* 0x3fb8aa3b191a7823 */ /* 0x000fe2000000081a */
[----:B------:R-:W-:-:S03]  /*3150*/  FMUL R19, R4, R19 ;  /* 0x0000001304137220 */ /* 0x000fc60000400000 */
[----:B------:R-:W-:Y:S01]  /*3160*/  FFMA R25, R25, 1.925963033500011079e-08, R26 ;  /* 0x32a5706019197823 */ /* 0x000fe2000000001a */
[----:B------:R-:W-:Y:S01]  /*3170*/  FMUL R19, R19, -R19 ;  /* 0x8000001313137220 */ /* 0x000fe20000400000 */
[----:B------:R-:W-:-:S03]  /*3180*/  SHF.L.U32 R24, R24, 0x17, RZ ;  /* 0x0000001718187819 */ /* 0x000fc600000006ff */
[----:B------:R-:W-:Y:S01]  /*3190*/  FFMA.SAT R26, R19, R18, 0.5 ;  /* 0x3f000000131a7423 */ /* 0x000fe20000002012 */
[----:B------:R-:W3:Y:S01]  /*31a0*/  MUFU.EX2 R25, R25 ;  /* 0x0000001900197308 */ /* 0x000ee20000000800 */
[----:B-1----:R-:W-:Y:S02]  /*31b0*/  FMUL R24, R24, R27 ;  /* 0x0000001b18187220 */ /* 0x002fe40000400000 */
[----:B0-----:R-:W-:Y:S01]  /*31c0*/  FFMA.RM R8, R26, R17, 12582913 ;  /* 0x4b4000011a087423 */ /* 0x001fe20000004011 */
[----:B--2---:R-:W-:Y:S01]  /*31d0*/  FMUL R22, R22, R22 ;  /* 0x0000001616167220 */ /* 0x004fe20000400000 */
[----:B------:R-:W-:Y:S02]  /*31e0*/  FMUL R23, R24, R23 ;  /* 0x0000001718177220 */ /* 0x000fe40000400000 */
[----:B------:R-:W-:Y:S01]  /*31f0*/  FADD R26, R8, -12583039 ;  /* 0xcb40007f081a7421 */ /* 0x000fe20000000000 */
[----:B------:R-:W-:Y:S01]  /*3200*/  SHF.L.U32 R24, R20, 0x17, RZ ;  /* 0x0000001714187819 */ /* 0x000fe200000006ff */
[----:B------:R-:W-:Y:S01]  /*3210*/  FFMA R16, R23, R22, R16 ;  /* 0x0000001617107223 */ /* 0x000fe20000000010 */
[----:B------:R-:W2:Y:S01]  /*3220*/  LDG.E R20, desc[UR8][R10.64+0x4] ;  /* 0x000004080a147981 */ /* 0x000ea2000c1e1900 */
[----:B------:R-:W-:Y:S01]  /*3230*/  FFMA R26, R19, 1.4426950216293334961, -R26 ;  /* 0x3fb8aa3b131a7823 */ /* 0x000fe2000000081a */
[----:B------:R-:W-:-:S02]  /*3240*/  FADD R21, R23, R21 ;  /* 0x0000001517157221 */ /* 0x000fc40000000000 */
[----:B------:R-:W4:Y:S01]  /*3250*/  LDG.E R22, desc[UR8][R12.64+0x4] ;  /* 0x000004080c167981 */ /* 0x000f22000c1e1900 */
[----:B------:R-:W-:Y:S01]  /*3260*/  FFMA R27, R19, 1.925963033500011079e-08, R26 ;  /* 0x32a57060131b7823 */ /* 0x000fe2000000001a */
[----:B---3--:R-:W-:Y:S02]  /*3270*/  FMUL R23, R24, R25 ;  /* 0x0000001918177220 */ /* 0x008fe40000400000 */
[----:B------:R-:W3:Y:S04]  /*3280*/  LDG.E R19, desc[UR8][R12.64+0x8] ;  /* 0x000008080c137981 */ /* 0x000ee8000c1e1900 */
[----:B------:R-:W5:Y:S04]  /*3290*/  LDG.E R24, desc[UR8][R10.64+0x8] ;  /* 0x000008080a187981 */ /* 0x000f68000c1e1900 */
[----:B------:R-:W5:Y:S04]  /*32a0*/  LDG.E R25, desc[UR8][R12.64+0xc] ;  /* 0x00000c080c197981 */ /* 0x000f68000c1e1900 */
[----:B------:R0:W5:Y:S01]  /*32b0*/  LDG.E R26, desc[UR8][R10.64+0xc] ;  /* 0x00000c080a1a7981 */ /* 0x000162000c1e1900 */
        /* <DEDUP_REMOVED lines=8> */
[----:B------:R-:W-:-:S06]  /*3340*/  FFMA R9, R9, 1.925963033500011079e-08, R18 ;  /* 0x32a5706009097823 */ /* 0x000fcc0000000012 */
[----:B------:R-:W1:Y:S01]  /*3350*/  MUFU.EX2 R9, R9 ;  /* 0x0000000900097308 */ /* 0x000e620000000800 */
[----:B------:R-:W-:Y:S02]  /*3360*/  IADD3 R15, PT, PT, R15, 0x4, RZ ;  /* 0x000000040f0f7810 */ /* 0x000fe40007ffe0ff */
[----:B------:R-:W-:Y:S02]  /*3370*/  SHF.L.U32 R8, R8, 0x17, RZ ;  /* 0x0000001708087819 */ /* 0x000fe400000006ff */
[----:B------:R-:W-:Y:S01]  /*3380*/  ISETP.NE.AND P0, PT, R15, R14, PT ;  /* 0x0000000e0f00720c */ /* 0x000fe20003f05270 */
[----:B0-----:R-:W-:Y:S02]  /*3390*/  IMAD.SHL.U32 R10, R17, 0x800000, RZ ;  /* 0x00800000110a7824 */ /* 0x001fe400078e00ff */
[----:B-1----:R-:W-:Y:S01]  /*33a0*/  FMUL R8, R8, R27 ;  /* 0x0000001b08087220 */ /* 0x002fe20000400000 */
[----:B------:R-:W-:Y:S01]  /*33b0*/  IADD3 R7, PT, PT, R7, 0x4, RZ ;  /* 0x0000000407077810 */ /* 0x000fe20007ffe0ff */
[----:B------:R-:W-:Y:S01]  /*33c0*/  FMUL R10, R10, R9 ;  /* 0x000000090a0a7220 */ /* 0x000fe20000400000 */
[----:B--2---:R-:W-:Y:S01]  /*33d0*/  FMUL R20, R20, R20 ;  /* 0x0000001414147220 */ /* 0x004fe20000400000 */
[----:B----4-:R-:W-:-:S04]  /*33e0*/  FMUL R23, R23, R22 ;  /* 0x0000001617177220 */ /* 0x010fc80000400000 */
[----:B------:R-:W-:Y:S01]  /*33f0*/  FADD R21, R21, R23 ;  /* 0x0000001715157221 */ /* 0x000fe20000000000 */
[----:B------:R-:W-:Y:S01]  /*3400*/  FFMA R16, R23, R20, R16 ;  /* 0x0000001417107223 */ /* 0x000fe20000000010 */
[----:B---3--:R-:W-:Y:S01]  /*3410*/  FMUL R19, R8, R19 ;  /* 0x0000001308137220 */ /* 0x008fe20000400000 */
[----:B-----5:R-:W-:-:S03]  /*3420*/  FMUL R24, R24, R24 ;  /* 0x0000001818187220 */ /* 0x020fc60000400000 */
[----:B------:R-:W-:Y:S01]  /*3430*/  FADD R21, R21, R19 ;  /* 0x0000001315157221 */ /* 0x000fe20000000000 */
[----:B------:R-:W-:Y:S01]  /*3440*/  FFMA R16, R19, R24, R16 ;  /* 0x0000001813107223 */ /* 0x000fe20000000010 */
[----:B------:R-:W-:Y:S01]  /*3450*/  FMUL R25, R10, R25 ;  /* 0x000000190a197220 */ /* 0x000fe20000400000 */
[----:B------:R-:W-:-:S03]  /*3460*/  FMUL R26, R26, R26 ;  /* 0x0000001a1a1a7220 */ /* 0x000fc60000400000 */
[----:B------:R-:W-:Y:S01]  /*3470*/  FADD R21, R21, R25 ;  /* 0x0000001915157221 */ /* 0x000fe20000000000 */
[----:B------:R-:W-:Y:S01]  /*3480*/  FFMA R16, R25, R26, R16 ;  /* 0x0000001a19107223 */ /* 0x000fe20000000010 */
[----:B------:R-:W-:Y:S06]  /*3490*/  @P0 BRA `(.L_x_43) ;  /* 0xfffffff800b00947 */ /* 0x000fec000383ffff */
.L_x_42:
[----:B------:R-:W-:Y:S05]  /*34a0*/  BSYNC.RECONVERGENT B2 ;  /* 0x0000000000027941 */ /* 0x000fea0003800200 */
.L_x_41:
        /* <DEDUP_REMOVED lines=17> */
[----:B------:R1:W2:Y:S04]  /*35c0*/  LDG.E R14, desc[UR8][R8.64+0x4] ;  /* 0x00000408080e7981 */ /* 0x0002a8000c1e1900 */
[----:B------:R-:W5:Y:S04]  /*35d0*/  LDG.E R12, desc[UR8][R10.64] ;  /* 0x000000080a0c7981 */ /* 0x000f68000c1e1900 */
[----:B------:R1:W2:Y:S01]  /*35e0*/  LDG.E R15, desc[UR8][R10.64+0x4] ;  /* 0x000004080a0f7981 */ /* 0x0002a2000c1e1900 */
[----:B0-----:R-:W-:Y:S02]  /*35f0*/  HFMA2 R19, -RZ, RZ, 3.7421875, 0 ;  /* 0x437c0000ff137431 */ /* 0x001fe400000001ff */
[----:B------:R-:W-:-:S02]  /*3600*/  IMAD.MOV.U32 R20, RZ, RZ, 0x3bbb989d ;  /* 0x3bbb989dff147424 */ /* 0x000fc400078e00ff */
[----:B------:R-:W-:Y:S02]  /*3610*/  VIADD R7, R7, 0x2 ;  /* 0x0000000207077836 */ /* 0x000fe40000000000 */
        /* <DEDUP_REMOVED lines=14> */
[----:B------:R-:W-:-:S03]  /*3700*/  FFMA R20, R23, 1.4426950216293334961, -R20 ;  /* 0x3fb8aa3b17147823 */ /* 0x000fc60000000814 */
[----:B------:R-:W0:Y:S01]  /*3710*/  MUFU.EX2 R9, R8 ;  /* 0x0000000800097308 */ /* 0x000e220000000800 */
[----:B------:R-:W-:-:S07]  /*3720*/  FFMA R20, R23, 1.925963033500011079e-08, R20 ;  /* 0x32a5706017147823 */ /* 0x000fce0000000014 */
[----:B------:R-:W1:Y:S01]  /*3730*/  MUFU.EX2 R11, R20 ;  /* 0x00000014000b7308 */ /* 0x000e620000000800 */
[----:B------:R-:W-:Y:S02]  /*3740*/  SHF.L.U32 R18, R18, 0x17, RZ ;  /* 0x0000001712127819 */ /* 0x000fe400000006ff */
[----:B------:R-:W-:Y:S01]  /*3750*/  SHF.L.U32 R10, R10, 0x17, RZ ;  /* 0x000000170a0a7819 */ /* 0x000fe200000006ff */
[----:B-----5:R-:W-:Y:S02]  /*3760*/  FMUL R12, R12, R12 ;  /* 0x0000000c0c0c7220 */ /* 0x020fe40000400000 */
[----:B0-----:R-:W-:-:S04]  /*3770*/  FMUL R18, R18, R9 ;  /* 0x0000000912127220 */ /* 0x001fc80000400000 */
[----:B------:R-:W-:Y:S01]  /*3780*/  FMUL R13, R18, R13 ;  /* 0x0000000d120d7220 */ /* 0x000fe20000400000 */
[----:B-1----:R-:W-:-:S03]  /*3790*/  FMUL R11, R10, R11 ;  /* 0x0000000b0a0b7220 */ /* 0x002fc60000400000 */
[----:B------:R-:W-:Y:S01]  /*37a0*/  FADD R21, R21, R13 ;  /* 0x0000000d15157221 */ /* 0x000fe20000000000 */
[----:B------:R-:W-:Y:S01]  /*37b0*/  FFMA R12, R13, R12, R16 ;  /* 0x0000000c0d0c7223 */ /* 0x000fe20000000010 */
[----:B--2---:R-:W-:Y:S01]  /*37c0*/  FMUL R15, R15, R15 ;  /* 0x0000000f0f0f7220 */ /* 0x004fe20000400000 */
[----:B------:R-:W-:-:S04]  /*37d0*/  FMUL R11, R11, R14 ;  /* 0x0000000e0b0b7220 */ /* 0x000fc80000400000 */
[----:B------:R-:W-:Y:S01]  /*37e0*/  FADD R21, R21, R11 ;  /* 0x0000000b15157221 */ /* 0x000fe20000000000 */
[----:B------:R-:W-:-:S07]  /*37f0*/  FFMA R16, R11, R15, R12 ;  /* 0x0000000f0b107223 */ /* 0x000fce000000000c */
.L_x_45:
[----:B------:R-:W-:Y:S05]  /*3800*/  BSYNC.RECONVERGENT B2 ;  /* 0x0000000000027941 */ /* 0x000fea0003800200 */
.L_x_44:
[----:B------:R-:W-:Y:S05]  /*3810*/  @P1 BRA `(.L_x_34) ;  /* 0x0000000000681947 */ /* 0x000fea0003800000 */
[----:B------:R-:W0:Y:S08]  /*3820*/  LDC.64 R8, c[0x0][0x380] ;  /* 0x0000e000ff087b82 */ /* 0x000e300000000a00 */
[----:B------:R-:W1:Y:S08]  /*3830*/  LDC.64 R10, c[0x0][0x390] ;  /* 0x0000e400ff0a7b82 */ /* 0x000e700000000a00 */
[----:B------:R-:W2:Y:S01]  /*3840*/  LDC.64 R12, c[0x0][0x388] ;  /* 0x0000e200ff0c7b82 */ /* 0x000ea20000000a00 */
[----:B0-----:R-:W-:-:S06]  /*3850*/  IMAD.WIDE.U32 R8, R7, 0x4, R8 ;  /* 0x0000000407087825 */ /* 0x001fcc00078e0008 */
[----:B------:R-:W3:Y:S01]  /*3860*/  LDG.E R9, desc[UR8][R8.64] ;  /* 0x0000000808097981 */ /* 0x000ee2000c1e1900 */
[----:B-1----:R-:W-:-:S06]  /*3870*/  IMAD.WIDE.U32 R10, R7, 0x4, R10 ;  /* 0x00000004070a7825 */ /* 0x002fcc00078e000a */
[----:B------:R-:W4:Y:S01]  /*3880*/  LDG.E R10, desc[UR8][R10.64] ;  /* 0x000000080a0a7981 */ /* 0x000f22000c1e1900 */
[----:B--2---:R-:W-:-:S06]  /*3890*/  IMAD.WIDE.U32 R12, R7, 0x4, R12 ;  /* 0x00000004070c7825 */ /* 0x004fcc00078e000c */
[----:B------:R-:W2:Y:S01]  /*38a0*/  LDG.E R12, desc[UR8][R12.64] ;  /* 0x000000080c0c7981 */ /* 0x000ea2000c1e1900 */
[----:B------:R-:W-:Y:S01]  /*38b0*/  MOV R14, 0x3bbb989d ;  /* 0x3bbb989d000e7802 */ /* 0x000fe20000000f00 */
[----:B---3--:R-:W-:Y:S01]  /*38c0*/  FADD R7, -R0, R9 ;  /* 0x0000000900077221 */ /* 0x008fe20000000100 */
[----:B------:R-:W-:-:S03]  /*38d0*/  HFMA2 R9, -RZ, RZ, 3.7421875, 0 ;  /* 0x437c0000ff097431 */ /* 0x000fc600000001ff */
[----:B------:R-:W-:-:S04]  /*38e0*/  FMUL R7, R4, R7 ;  /* 0x0000000704077220 */ /* 0x000fc80000400000 */
[----:B------:R-:W-:-:S04]  /*38f0*/  FMUL R7, R7, -R7 ;  /* 0x8000000707077220 */ /* 0x000fc80000400000 */
[----:B------:R-:W-:-:S04]  /*3900*/  FFMA.SAT R8, R7, R14, 0.5 ;  /* 0x3f00000007087423 */ /* 0x000fc8000000200e */
[----:B------:R-:W-:-:S04]  /*3910*/  FFMA.RM R8, R8, R9, 12582913 ;  /* 0x4b40000108087423 */ /* 0x000fc80000004009 */
[----:B------:R-:W-:-:S04]  /*3920*/  FADD R14, R8, -12583039 ;  /* 0xcb40007f080e7421 */ /* 0x000fc80000000000 */
[----:B------:R-:W-:-:S04]  /*3930*/  FFMA R14, R7, 1.4426950216293334961, -R14 ;  /* 0x3fb8aa3b070e7823 */ /* 0x000fc8000000080e */
[----:B------:R-:W-:-:S04]  /*3940*/  FFMA R14, R7, 1.925963033500011079e-08, R14 ;  /* 0x32a57060070e7823 */ /* 0x000fc8000000000e */
[----:B------:R-:W0:Y:S01]  /*3950*/  MUFU.EX2 R7, R14 ;  /* 0x0000000e00077308 */ /* 0x000e220000000800 */
[----:B------:R-:W-:Y:S01]  /*3960*/  SHF.L.U32 R8, R8, 0x17, RZ ;  /* 0x0000001708087819 */ /* 0x000fe200000006ff */
[----:B--2---:R-:W-:-:S04]  /*3970*/  FMUL R12, R12, R12 ;  /* 0x0000000c0c0c7220 */ /* 0x004fc80000400000 */
[----:B0-----:R-:W-:-:S04]  /*3980*/  FMUL R7, R8, R7 ;  /* 0x0000000708077220 */ /* 0x001fc80000400000 */
[----:B----4-:R-:W-:-:S04]  /*3990*/  FMUL R7, R7, R10 ;  /* 0x0000000a07077220 */ /* 0x010fc80000400000 */
[----:B------:R-:W-:Y:S01]  /*39a0*/  FADD R21, R21, R7 ;  /* 0x0000000715157221 */ /* 0x000fe20000000000 */
[----:B------:R-:W-:-:S07]  /*39b0*/  FFMA R16, R7, R12, R16 ;  /* 0x0000000c07107223 */ /* 0x000fce0000000010 */
.L_x_34:
[----:B------:R-:W-:Y:S05]  /*39c0*/  BSYNC.RECONVERGENT B1 ;  /* 0x0000000000017941 */ /* 0x000fea0003800200 */
.L_x_33:
[----:B------:R-:W0:Y:S01]  /*39d0*/  MUFU.RCP R8, R21 ;  /* 0x0000001500087308 */ /* 0x000e220000001000 */
        /* <DEDUP_REMOVED lines=9> */
[----:B------:R-:W-:Y:S01]  /*3a70*/  IMAD.MOV.U32 R14, RZ, RZ, R16 ;  /* 0x000000ffff0e7224 */ /* 0x000fe200078e0010 */
[----:B------:R-:W-:-:S07]  /*3a80*/  MOV R20, 0x3aa0 ;  /* 0x00003aa000147802 */ /* 0x000fce0000000f00 */
[----:B------:R-:W-:Y:S05]  /*3a90*/  CALL.REL.NOINC `($__internal_0_$__cuda_sm3x_div_rn_noftz_f32_slowpath) ;  /* 0x0000004000e87944 */ /* 0x000fea0003c00000 */
[----:B------:R-:W-:-:S07]  /*3aa0*/  MOV R8, R21 ;  /* 0x0000001500087202 */ /* 0x000fce0000000f00 */
.L_x_47:
[----:B------:R-:W-:Y:S05]  /*3ab0*/  BSYNC.RECONVERGENT B1 ;  /* 0x0000000000017941 */ /* 0x000fea0003800200 */
.L_x_46:
[----:B------:R-:W-:Y:S01]  /*3ac0*/  BSSY.RECONVERGENT B1, `(.L_x_48) ;  /* 0x0000097000017945 */ /* 0x000fe20003800200 */
[----:B------:R-:W-:-:S03]  /*3ad0*/  CS2R R18, SRZ ;  /* 0x0000000000127805 */ /* 0x000fc6000001ff00 */
[----:B------:R-:W-:Y:S05]  /*3ae0*/  @P3 BRA `(.L_x_49) ;  /* 0x0000000800503947 */ /* 0x000fea0003800000 */
[----:B------:R-:W-:Y:S01]  /*3af0*/  FMUL R20, R2, 6.2831854820251464844 ;  /* 0x40c90fdb02147820 */ /* 0x000fe20000400000 */
[----:B------:R-:W-:Y:S02]  /*3b00*/  CS2R R18, SRZ ;  /* 0x0000000000127805 */ /* 0x000fe4000001ff00 */
[----:B------:R-:W-:-:S07]  /*3b10*/  MOV R21, R3 ;  /* 0x0000000300157202 */ /* 0x000fce0000000f00 */
.L_x_55:
[----:B------:R-:W0:Y:S02]  /*3b20*/  LDC.64 R14, c[0x0][0x380] ;  /* 0x0000e000ff0e7b82 */ /* 0x000e240000000a00 */
[----:B0-----:R-:W-:-:S06]  /*3b30*/  IMAD.WIDE.U32 R16, R21, 0x4, R14 ;  /* 0x0000000415107825 */ /* 0x001fcc00078e000e */
[----:B------:R-:W0:Y:S01]  /*3b40*/  LDC.64 R14, c[0x0][0x390] ;  /* 0x0000e400ff0e7b82 */ /* 0x000e220000000a00 */
[----:B------:R-:W2:Y:S01]  /*3b50*/  LDG.E R17, desc[UR8][R16.64] ;  /* 0x0000000810117981 */ /* 0x000ea2000c1e1900 */
[----:B0-----:R-:W-:-:S06]  /*3b60*/  IMAD.WIDE.U32 R14, R21, 0x4, R14 ;  /* 0x00000004150e7825 */ /* 0x001fcc00078e000e */
[----:B------:R0:W3:Y:S01]  /*3b70*/  LDG.E R14, desc[UR8][R14.64] ;  /* 0x000000080e0e7981 */ /* 0x0000e2000c1e1900 */
[----:B------:R-:W-:Y:S02]  /*3b80*/  HFMA2 R25, -RZ, RZ, 0.96630859375, -0.0022525787353515625 ;  /* 0x3bbb989dff197431 */ /* 0x000fe400000001ff */
[----:B------:R-:W-:Y:S01]  /*3b90*/  IMAD.MOV.U32 R26, RZ, RZ, 0x437c0000 ;  /* 0x437c0000ff1a7424 */ /* 0x000fe200078e00ff */
[----:B------:R-:W-:Y:S01]  /*3ba0*/  BSSY.RECONVERGENT B2, `(.L_x_50) ;  /* 0x0000072000027945 */ /* 0x000fe20003800200 */
[----:B--2---:R-:W-:Y:S01]  /*3bb0*/  FADD R23, -R0, R17 ;  /* 0x0000001100177221 */ /* 0x004fe20000000100 */
[----:B------:R-:W-:-:S03]  /*3bc0*/  FMUL R22, R20, R17 ;  /* 0x0000001114167220 */ /* 0x000fc60000400000 */
[----:B------:R-:W-:Y:S02]  /*3bd0*/  FMUL R23, R4, R23 ;  /* 0x0000001704177220 */ /* 0x000fe40000400000 */
[----:B------:R-:W-:Y:S02]  /*3be0*/  FSETP.GE.AND P0, PT, |R22|, 105615, PT ;  /* 0x47ce47801600780b */ /* 0x000fe40003f06200 */
[----:B------:R-:W-:-:S04]  /*3bf0*/  FMUL R24, R23, -R23 ;  /* 0x8000001717187220 */ /* 0x000fc80000400000 */
[----:B------:R-:W-:-:S04]  /*3c00*/  FFMA.SAT R23, R24, R25, 0.5 ;  /* 0x3f00000018177423 */ /* 0x000fc80000002019 */
[----:B------:R-:W-:Y:S01]  /*3c10*/  FFMA.RM R16, R23, R26, 12582913 ;  /* 0x4b40000117107423 */ /* 0x000fe2000000401a */
[----:B------:R-:W-:-:S03]  /*3c20*/  FMUL R23, R22, 0.63661974668502807617 ;  /* 0x3f22f98316177820 */ /* 0x000fc60000400000 */
[C---:B------:R-:W-:Y:S01]  /*3c30*/  FADD R17, R16.reuse, -12583039 ;  /* 0xcb40007f10117421 */ /* 0x040fe20000000000 */
[----:B------:R-:W-:Y:S02]  /*3c40*/  SHF.L.U32 R16, R16, 0x17, RZ ;  /* 0x0000001710107819 */ /* 0x000fe400000006ff */
[----:B------:R-:W1:Y:S01]  /*3c50*/  F2I.NTZ R23, R23 ;  /* 0x0000001700177305 */ /* 0x000e620000203100 */
[----:B------:R-:W-:-:S04]  /*3c60*/  FFMA R17, R24, 1.4426950216293334961, -R17 ;  /* 0x3fb8aa3b18117823 */ /* 0x000fc80000000811 */
[----:B------:R-:W-:-:S06]  /*3c70*/  FFMA R17, R24, 1.925963033500011079e-08, R17 ;  /* 0x32a5706018117823 */ /* 0x000fcc0000000011 */
[----:B------:R-:W0:Y:S01]  /*3c80*/  MUFU.EX2 R17, R17 ;  /* 0x0000001100117308 */ /* 0x000e220000000800 */
[----:B-1----:R-:W-:-:S05]  /*3c90*/  I2FP.F32.S32 R25, R23 ;  /* 0x0000001700197245 */ /* 0x002fca0000201400 */
[----:B------:R-:W-:-:S04]  /*3ca0*/  FFMA R24, R25, -1.5707962512969970703, R22 ;  /* 0xbfc90fda19187823 */ /* 0x000fc80000000016 */
[----:B------:R-:W-:Y:S01]  /*3cb0*/  FFMA R24, R25, -7.5497894158615963534e-08, R24 ;  /* 0xb3a2216819187823 */ /* 0x000fe20000000018 */
[----:B0-----:R-:W-:-:S03]  /*3cc0*/  FMUL R15, R16, R17 ;  /* 0x00000011100f7220 */ /* 0x001fc60000400000 */
[----:B------:R-:W-:Y:S01]  /*3cd0*/  FFMA R25, R25, -5.3903029534742383927e-15, R24 ;  /* 0xa7c234c519197823 */ /* 0x000fe20000000018 */
[C---:B------:R-:W-:Y:S01]  /*3ce0*/  FADD R18, R15.reuse, R18 ;  /* 0x000000120f127221 */ /* 0x040fe20000000000 */
[----:B---3--:R-:W-:Y:S01]  /*3cf0*/  FMUL R24, R15, R14 ;  /* 0x0000000e0f187220 */ /* 0x008fe20000400000 */
[----:B------:R-:W-:Y:S06]  /*3d00*/  @!P0 BRA `(.L_x_51) ;  /* 0x00000004006c8947 */ /* 0x000fec0003800000 */
[----:B------:R-:W-:-:S13]  /*3d10*/  FSETP.NEU.AND P0, PT, |R22|, +INF , PT ;  /* 0x7f8000001600780b */ /* 0x000fda0003f0d200 */
[----:B------:R-:W-:Y:S01]  /*3d20*/  @!P0 FMUL R25, RZ, R22 ;  /* 0x00000016ff198220 */ /* 0x000fe20000400000 */
[----:B------:R-:W-:Y:S01]  /*3d30*/  @!P0 MOV R23, RZ ;  /* 0x000000ff00178202 */ /* 0x000fe20000000f00 */
[----:B------:R-:W-:Y:S06]  /*3d40*/  @!P0 BRA `(.L_x_51) ;  /* 0x00000004005c8947 */ /* 0x000fec0003800000 */
[----:B------:R-:W-:Y:S01]  /*3d50*/  SHF.L.U32 R26, R22, 0x8, RZ ;  /* 0x00000008161a7819 */ /* 0x000fe200000006ff */
[----:B------:R-:W-:Y:S01]  /*3d60*/  IMAD.MOV.U32 R23, RZ, RZ, RZ ;  /* 0x000000ffff177224 */ /* 0x000fe200078e00ff */
[----:B------:R-:W-:Y:S01]  /*3d70*/  MOV R25, RZ ;  /* 0x000000ff00197202 */ /* 0x000fe20000000f00 */
[----:B------:R-:W-:Y:S01]  /*3d80*/  UMOV UR4, URZ ;  /* 0x000000ff00047c82 */ /* 0x000fe20008000000 */
[----:B------:R-:W-:-:S07]  /*3d90*/  LOP3.LUT R26, R26, 0x80000000, RZ, 0xfc, !PT ;  /* 0x800000001a1a7812 */ /* 0x000fce00078efcff */
.L_x_52:
[----:B------:R-:W0:Y:S02]  /*3da0*/  LDC.64 R14, c[0x4][RZ] ;  /* 0x01000000ff0e7b82 */ /* 0x000e240000000a00 */
[----:B0-----:R-:W-:-:S05]  /*3db0*/  IMAD.WIDE.U32 R16, R25, 0x4, R14 ;  /* 0x0000000419107825 */ /* 0x001fca00078e000e */
[----:B------:R-:W2:Y:S01]  /*3dc0*/  LDG.E.CONSTANT R15, desc[UR8][R16.64] ;  /* 0x00000008100f7981 */ /* 0x000ea2000c1e9900 */
[C---:B------:R-:W-:Y:S02]  /*3dd0*/  SHF.L.U32 R27, R25.reuse, 0x2, RZ ;  /* 0x00000002191b7819 */ /* 0x040fe400000006ff */
[----:B------:R-:W-:Y:S02]  /*3de0*/  IADD3 R25, PT, PT, R25, 0x1, RZ ;  /* 0x0000000119197810 */ /* 0x000fe40007ffe0ff */
[C---:B------:R-:W-:Y:S02]  /*3df0*/  ISETP.EQ.AND P0, PT, R27.reuse, RZ, PT ;  /* 0x000000ff1b00720c */ /* 0x040fe40003f02270 */
[C---:B------:R-:W-:Y:S02]  /*3e00*/  ISETP.EQ.AND P5, PT, R27.reuse, 0x4, PT ;  /* 0x000000041b00780c */ /* 0x040fe40003fa2270 */
[C---:B------:R-:W-:Y:S02]  /*3e10*/  ISETP.EQ.AND P4, PT, R27.reuse, 0x8, PT ;  /* 0x000000081b00780c */ /* 0x040fe40003f82270 */
[----:B------:R-:W-:-:S02]  /*3e20*/  ISETP.EQ.AND P3, PT, R27, 0xc, PT ;  /* 0x0000000c1b00780c */ /* 0x000fc40003f62270 */
[C---:B------:R-:W-:Y:S02]  /*3e30*/  ISETP.EQ.AND P2, PT, R27.reuse, 0x10, PT ;  /* 0x000000101b00780c */ /* 0x040fe40003f42270 */
[----:B------:R-:W-:Y:S01]  /*3e40*/  ISETP.EQ.AND P1, PT, R27, 0x14, PT ;  /* 0x000000141b00780c */ /* 0x000fe20003f22270 */
[----:B--2---:R-:W-:-:S03]  /*3e50*/  IMAD.WIDE.U32 R14, R15, R26, RZ ;  /* 0x0000001a0f0e7225 */ /* 0x004fc600078e00ff */
[----:B------:R-:W-:-:S04]  /*3e60*/  IADD3 R14, P6, PT, R14, R23, RZ ;  /* 0x000000170e0e7210 */ /* 0x000fc80007fde0ff */
[----:B------:R-:W-:Y:S01]  /*3e70*/  IADD3.X R23, PT, PT, R15, UR4, RZ, P6, !PT ;  /* 0x000000040f177c10 */ /* 0x000fe2000b7fe4ff */
[--C-:B------:R-:W-:Y:S01]  /*3e80*/  @P0 IMAD.MOV.U32 R7, RZ, RZ, R14.reuse ;  /* 0x000000ffff070224 */ /* 0x100fe200078e000e */
[----:B------:R-:W-:Y:S01]  /*3e90*/  ISETP.NE.AND P6, PT, R25, 0x6, PT ;  /* 0x000000061900780c */ /* 0x000fe20003fc5270 */
[----:B------:R-:W-:Y:S01]  /*3ea0*/  @P2 IMAD.MOV.U32 R12, RZ, RZ, R14 ;  /* 0x000000ffff0c2224 */ /* 0x000fe200078e000e */
[-C--:B------:R-:W-:Y:S02]  /*3eb0*/  @P5 MOV R9, R14.reuse ;  /* 0x0000000e00095202 */ /* 0x080fe40000000f00 */
[-C--:B------:R-:W-:Y:S02]  /*3ec0*/  @P4 MOV R10, R14.reuse ;  /* 0x0000000e000a4202 */ /* 0x080fe40000000f00 */
[-C--:B------:R-:W-:Y:S02]  /*3ed0*/  @P3 MOV R11, R14.reuse ;  /* 0x0000000e000b3202 */ /* 0x080fe40000000f00 */
[----:B------:R-:W-:-:S05]  /*3ee0*/  @P1 MOV R13, R14 ;  /* 0x0000000e000d1202 */ /* 0x000fca0000000f00 */
[----:B------:R-:W-:Y:S05]  /*3ef0*/  @P6 BRA `(.L_x_52) ;  /* 0xfffffffc00a86947 */ /* 0x000fea000383ffff */
[----:B------:R-:W-:Y:S01]  /*3f00*/  SHF.R.U32.HI R14, RZ, 0x17, R22 ;  /* 0x00000017ff0e7819 */ /* 0x000fe20000011616 */
[----:B------:R-:W-:Y:S03]  /*3f10*/  BSSY.RECONVERGENT B3, `(.L_x_53) ;  /* 0x0000028000037945 */ /* 0x000fe60003800200 */
[C---:B------:R-:W-:Y:S02]  /*3f20*/  LOP3.LUT R15, R14.reuse, 0xe0, RZ, 0xc0, !PT ;  /* 0x000000e00e0f7812 */ /* 0x040fe400078ec0ff */
[----:B------:R-:W-:Y:S02]  /*3f30*/  LOP3.LUT P6, RZ, R14, 0x1f, RZ, 0xc0, !PT ;  /* 0x0000001f0eff7812 */ /* 0x000fe400078cc0ff */
[----:B------:R-:W-:-:S04]  /*3f40*/  IADD3 R15, PT, PT, R15, -0x80, RZ ;  /* 0xffffff800f0f7810 */ /* 0x000fc80007ffe0ff */
[----:B------:R-:W-:-:S04]  /*3f50*/  SHF.R.U32.HI R15, RZ, 0x5, R15 ;  /* 0x00000005ff0f7819 */ /* 0x000fc8000001160f */
[----:B------:R-:W-:-:S04]  /*3f60*/  LEA R17, -R15, RZ, 0x2 ;  /* 0x000000ff0f117211 */ /* 0x000fc800078e11ff */
[C---:B------:R-:W-:Y:S02]  /*3f70*/  ISETP.EQ.AND P3, PT, R17.reuse, -0x18, PT ;  /* 0xffffffe81100780c */ /* 0x040fe40003f62270 */
[C---:B------:R-:W-:Y:S02]  /*3f80*/  ISETP.EQ.AND P4, PT, R17.reuse, -0x14, PT ;  /* 0xffffffec1100780c */ /* 0x040fe40003f82270 */
[C---:B------:R-:W-:Y:S02]  /*3f90*/  ISETP.EQ.AND P2, PT, R17.reuse, -0x10, PT ;  /* 0xfffffff01100780c */ /* 0x040fe40003f42270 */
[C---:B------:R-:W-:Y:S02]  /*3fa0*/  ISETP.EQ.AND P1, PT, R17.reuse, -0xc, PT ;  /* 0xfffffff41100780c */ /* 0x040fe40003f22270 */
[C---:B------:R-:W-:Y:S02]  /*3fb0*/  ISETP.EQ.AND P0, PT, R17.reuse, -0x8, PT ;  /* 0xfffffff81100780c */ /* 0x040fe40003f02270 */
[----:B------:R-:W-:-:S03]  /*3fc0*/  ISETP.EQ.AND P5, PT, R17, RZ, PT ;  /* 0x000000ff1100720c */ /* 0x000fc60003fa2270 */
[----:B------:R-:W-:Y:S01]  /*3fd0*/  @P3 IMAD.MOV.U32 R25, RZ, RZ, R7 ;  /* 0x000000ffff193224 */ /* 0x000fe200078e0007 */
[C---:B------:R-:W-:Y:S02]  /*3fe0*/  ISETP.EQ.AND P3, PT, R17.reuse, -0x4, PT ;  /* 0xfffffffc1100780c */ /* 0x040fe40003f62270 */
[----:B------:R-:W-:Y:S02]  /*3ff0*/  @P4 MOV R15, R7 ;  /* 0x00000007000f4202 */ /* 0x000fe40000000f00 */
[-C--:B------:R-:W-:Y:S01]  /*4000*/  @P4 MOV R25, R9.reuse ;  /* 0x0000000900194202 */ /* 0x080fe20000000f00 */
[----:B------:R-:W-:Y:S01]  /*4010*/  @P2 IMAD.MOV.U32 R25, RZ, RZ, R10 ;  /* 0x000000ffff192224 */ /* 0x000fe200078e000a */
[----:B------:R-:W-:Y:S02]  /*4020*/  ISETP.EQ.AND P4, PT, R17, 0x4, PT ;  /* 0x000000041100780c */ /* 0x000fe40003f82270 */
[----:B------:R-:W-:Y:S02]  /*4030*/  @P2 MOV R15, R9 ;  /* 0x00000009000f2202 */ /* 0x000fe40000000f00 */
[----:B------:R-:W-:-:S02]  /*4040*/  @P1 MOV R15, R10 ;  /* 0x0000000a000f1202 */ /* 0x000fc40000000f00 */
[-C--:B------:R-:W-:Y:S01]  /*4050*/  @P1 MOV R25, R11.reuse ;  /* 0x0000000b00191202 */ /* 0x080fe20000000f00 */
[----:B------:R-:W-:Y:S01]  /*4060*/  @P0 IMAD.MOV.U32 R25, RZ, RZ, R12 ;  /* 0x000000ffff190224 */ /* 0x000fe200078e000c */
[----:B------:R-:W-:Y:S02]  /*4070*/  @P0 MOV R15, R11 ;  /* 0x0000000b000f0202 */ /* 0x000fe40000000f00 */
[----:B------:R-:W-:Y:S02]  /*4080*/  @P3 MOV R15, R12 ;  /* 0x0000000c000f3202 */ /* 0x000fe40000000f00 */
[-C--:B------:R-:W-:Y:S01]  /*4090*/  @P3 MOV R25, R13.reuse ;  /* 0x0000000d00193202 */ /* 0x080fe20000000f00 */
[----:B------:R-:W-:Y:S01]  /*40a0*/  @P5 IMAD.MOV.U32 R25, RZ, RZ, R23 ;  /* 0x000000ffff195224 */ /* 0x000fe200078e0017 */
[----:B------:R-:W-:Y:S02]  /*40b0*/  @P5 MOV R15, R13 ;  /* 0x0000000d000f5202 */ /* 0x000fe40000000f00 */
[----:B------:R-:W-:Y:S01]  /*40c0*/  @P4 MOV R15, R23 ;  /* 0x00000017000f4202 */ /* 0x000fe20000000f00 */
[----:B------:R-:W-:Y:S06]  /*40d0*/  @!P6 BRA `(.L_x_54) ;  /* 0x00000000002ce947 */ /* 0x000fec0003800000 */
[----:B------:R-:W-:Y:S02]  /*40e0*/  @P2 MOV R16, R7 ;  /* 0x0000000700102202 */ /* 0x000fe40000000f00 */
[----:B------:R-:W-:Y:S01]  /*40f0*/  @P1 MOV R16, R9 ;  /* 0x0000000900101202 */ /* 0x000fe20000000f00 */
[----:B------:R-:W-:Y:S01]  /*4100*/  @P0 IMAD.MOV.U32 R16, RZ, RZ, R10 ;  /* 0x000000ffff100224 */ /* 0x000fe200078e000a */
[----:B------:R-:W-:Y:S02]  /*4110*/  ISETP.EQ.AND P0, PT, R17, 0x8, PT ;  /* 0x000000081100780c */ /* 0x000fe40003f02270 */
[----:B------:R-:W-:Y:S02]  /*4120*/  @P3 MOV R16, R11 ;  /* 0x0000000b00103202 */ /* 0x000fe40000000f00 */
[----:B------:R-:W-:Y:S02]  /*4130*/  @P5 MOV R16, R12 ;  /* 0x0000000c00105202 */ /* 0x000fe40000000f00 */
[----:B------:R-:W-:-:S02]  /*4140*/  @P4 MOV R16, R13 ;  /* 0x0000000d00104202 */ /* 0x000fc40000000f00 */
[----:B------:R-:W-:-:S04]  /*4150*/  LOP3.LUT R14, R14, 0x1f, RZ, 0xc0, !PT ;  /* 0x0000001f0e0e7812 */ /* 0x000fc800078ec0ff */
[----:B------:R-:W-:Y:S01]  /*4160*/  SHF.L.W.U32.HI R25, R15, R14, R25 ;  /* 0x0000000e0f197219 */ /* 0x000fe20000010e19 */
[----:B------:R-:W-:-:S05]  /*4170*/  @P0 IMAD.MOV.U32 R16, RZ, RZ, R23 ;  /* 0x000000ffff100224 */ /* 0x000fca00078e0017 */
[----:B------:R-:W-:-:S07]  /*4180*/  SHF.L.W.U32.HI R15, R16, R14, R15 ;  /* 0x0000000e100f7219 */ /* 0x000fce0000010e0f */
.L_x_54:
[----:B------:R-:W-:Y:S05]  /*4190*/  BSYNC.RECONVERGENT B3 ;  /* 0x0000000000037941 */ /* 0x000fea0003800200 */
.L_x_53:
[C---:B------:R-:W-:Y:S01]  /*41a0*/  SHF.L.W.U32.HI R23, R15.reuse, 0x2, R25 ;  /* 0x000000020f177819 */ /* 0x040fe20000010e19 */
[----:B------:R-:W-:Y:S01]  /*41b0*/  UMOV UR4, 0x54442d19 ;  /* 0x54442d1900047882 */ /* 0x000fe20000000000 */
[----:B------:R-:W-:Y:S01]  /*41c0*/  SHF.L.U32 R15, R15, 0x2, RZ ;  /* 0x000000020f0f7819 */ /* 0x000fe200000006ff */
[----:B------:R-:W-:Y:S01]  /*41d0*/  UMOV UR5, 0x3bf921fb ;  /* 0x3bf921fb00057882 */ /* 0x000fe20000000000 */
[----:B------:R-:W-:Y:S02]  /*41e0*/  SHF.R.S32.HI R16, RZ, 0x1f, R23 ;  /* 0x0000001fff107819 */ /* 0x000fe40000011417 */
[----:B------:R-:W-:Y:S02]  /*41f0*/  ISETP.GE.AND P0, PT, R22, RZ, PT ;  /* 0x000000ff1600720c */ /* 0x000fe40003f06270 */
[C---:B------:R-:W-:Y:S02]  /*4200*/  LOP3.LUT R14, R16.reuse, R15, RZ, 0x3c, !PT ;  /* 0x0000000f100e7212 */ /* 0x040fe400078e3cff */
[----:B------:R-:W-:-:S02]  /*4210*/  LOP3.LUT R15, R16, R23, RZ, 0x3c, !PT ;  /* 0x00000017100f7212 */ /* 0x000fc400078e3cff */
[----:B------:R-:W-:Y:S02]  /*4220*/  SHF.R.U32.HI R26, RZ, 0x1e, R25 ;  /* 0x0000001eff1a7819 */ /* 0x000fe40000011619 */
[C---:B------:R-:W-:Y:S02]  /*4230*/  LOP3.LUT R22, R23.reuse, R22, RZ, 0x3c, !PT ;  /* 0x0000001617167212 */ /* 0x040fe400078e3cff */
[----:B------:R-:W0:Y:S01]  /*4240*/  I2F.F64.S64 R14, R14 ;  /* 0x0000000e000e7312 */ /* 0x000e220000301c00 */
[----:B------:R-:W-:Y:S02]  /*4250*/  LEA.HI R23, R23, R26, RZ, 0x1 ;  /* 0x0000001a17177211 */ /* 0x000fe400078f08ff */
[----:B------:R-:W-:Y:S02]  /*4260*/  ISETP.GE.AND P1, PT, R22, RZ, PT ;  /* 0x000000ff1600720c */ /* 0x000fe40003f26270 */
[----:B------:R-:W-:-:S04]  /*4270*/  IADD3 R22, PT, PT, -R23, RZ, RZ ;  /* 0x000000ff17167210 */ /* 0x000fc80007ffe1ff */
[----:B------:R-:W-:Y:S01]  /*4280*/  @!P0 MOV R23, R22 ;  /* 0x0000001600178202 */ /* 0x000fe20000000f00 */
[----:B0-----:R-:W-:-:S10]  /*4290*/  DMUL R16, R14, UR4 ;  /* 0x000000040e107c28 */ /* 0x001fd40008000000 */
[----:B------:R-:W0:Y:S02]  /*42a0*/  F2F.F32.F64 R16, R16 ;  /* 0x0000001000107310 */ /* 0x000e240000301000 */
[----:B0-----:R-:W-:-:S07]  /*42b0*/  FSEL R25, -R16, R16, !P1 ;  /* 0x0000001010197208 */ /* 0x001fce0004800100 */
.L_x_51:
[----:B------:R-:W-:Y:S05]  /*42c0*/  BSYNC.RECONVERGENT B2 ;  /* 0x0000000000027941 */ /* 0x000fea0003800200 */
.L_x_50:
[----:B------:R-:W-:Y:S02]  /*42d0*/  HFMA2 R22, -RZ, RZ, 1.0078125, -8.98838043212890625e-05 ;  /* 0x3c0885e4ff167431 */ /* 0x000fe400000001ff */
[----:B------:R-:W-:Y:S02]  /*42e0*/  IMAD.MOV.U32 R14, RZ, RZ, 0x37cbac00 ;  /* 0x37cbac00ff0e7424 */ /* 0x000fe400078e00ff */
[----:B------:R-:W-:Y:S01]  /*42f0*/  FMUL R15, R25, R25 ;  /* 0x00000019190f7220 */ /* 0x000fe20000400000 */
[C---:B------:R-:W-:Y:S02]  /*4300*/  LOP3.LUT R16, R23.reuse, 0x1, RZ, 0xc0, !PT ;  /* 0x0000000117107812 */ /* 0x040fe400078ec0ff */
[----:B------:R-:W-:Y:S01]  /*4310*/  IADD3 R23, PT, PT, R23, 0x1, RZ ;  /* 0x0000000117177810 */ /* 0x000fe20007ffe0ff */
[----:B------:R-:W-:Y:S01]  /*4320*/  FFMA R14, R15, R14, -0.0013887860113754868507 ;  /* 0xbab607ed0f0e7423 */ /* 0x000fe2000000000e */
[----:B------:R-:W-:Y:S02]  /*4330*/  ISETP.NE.U32.AND P0, PT, R16, 0x1, PT ;  /* 0x000000011000780c */ /* 0x000fe40003f05070 */
[----:B------:R-:W-:-:S02]  /*4340*/  MOV R17, 0x3e2aaaa8 ;  /* 0x3e2aaaa800117802 */ /* 0x000fc40000000f00 */
[----:B------:R-:W-:Y:S02]  /*4350*/  FSEL R16, R14, -0.00019574658654164522886, P0 ;  /* 0xb94d41530e107808 */ /* 0x000fe40000000000 */
[----:B------:R-:W-:Y:S02]  /*4360*/  FSEL R22, R22, 0.041666727513074874878, !P0 ;  /* 0x3d2aaabb16167808 */ /* 0x000fe40004000000 */
[----:B------:R-:W-:Y:S02]  /*4370*/  IADD3 R21, PT, PT, R21, 0x1, RZ ;  /* 0x0000000115157810 */ /* 0x000fe40007ffe0ff */
[----:B------:R-:W-:Y:S01]  /*4380*/  LOP3.LUT P1, RZ, R23, 0x2, RZ, 0xc0, !PT ;  /* 0x0000000217ff7812 */ /* 0x000fe2000782c0ff */
[----:B------:R-:W-:Y:S01]  /*4390*/  FFMA R16, R15, R16, R22 ;  /* 0x000000100f107223 */ /* 0x000fe20000000016 */
[----:B------:R-:W-:Y:S02]  /*43a0*/  FSEL R14, R25, 1, !P0 ;  /* 0x3f800000190e7808 */ /* 0x000fe40004000000 */
[----:B------:R-:W-:-:S02]  /*43b0*/  FSEL R23, -R17, -0.4999999701976776123, !P0 ;  /* 0xbeffffff11177808 */ /* 0x000fc40004000100 */
[----:B------:R-:W-:Y:S01]  /*43c0*/  ISETP.NE.AND P0, PT, R21, R6, PT ;  /* 0x000000061500720c */ /* 0x000fe20003f05270 */
[C---:B------:R-:W-:Y:S02]  /*43d0*/  FFMA R17, R15.reuse, R14, RZ ;  /* 0x0000000e0f117223 */ /* 0x040fe400000000ff */
[----:B------:R-:W-:-:S04]  /*43e0*/  FFMA R16, R15, R16, R23 ;  /* 0x000000100f107223 */ /* 0x000fc80000000017 */
[----:B------:R-:W-:-:S04]  /*43f0*/  FFMA R14, R17, R16, R14 ;  /* 0x00000010110e7223 */ /* 0x000fc8000000000e */
[----:B------:R-:W-:-:S04]  /*4400*/  @P1 FADD R14, RZ, -R14 ;  /* 0x8000000eff0e1221 */ /* 0x000fc80000000000 */
[----:B------:R-:W-:Y:S01]  /*4410*/  FFMA R19, R24, R14, R19 ;  /* 0x0000000e18137223 */ /* 0x000fe20000000013 */
[----:B------:R-:W-:Y:S06]  /*4420*/  @P0 BRA `(.L_x_55) ;  /* 0xfffffff400bc0947 */ /* 0x000fec000383ffff */
.L_x_49:
[----:B------:R-:W-:Y:S05]  /*4430*/  BSYNC.RECONVERGENT B1 ;  /* 0x0000000000017941 */ /* 0x000fea0003800200 */
.L_x_48:
        /* <DEDUP_REMOVED lines=11> */
[----:B------:R-:W-:Y:S02]  /*44f0*/  MOV R21, R18 ;  /* 0x0000001200157202 */ /* 0x000fe40000000f00 */
[----:B------:R-:W-:-:S07]  /*4500*/  MOV R20, 0x4520 ;  /* 0x0000452000147802 */ /* 0x000fce0000000f00 */
[----:B------:R-:W-:Y:S05]  /*4510*/  CALL.REL.NOINC `($__internal_0_$__cuda_sm3x_div_rn_noftz_f32_slowpath) ;  /* 0x0000003800487944 */ /* 0x000fea0003c00000 */
[----:B------:R-:W-:-:S07]  /*4520*/  MOV R16, R21 ;  /* 0x0000001500107202 */ /* 0x000fce0000000f00 */
.L_x_57:
[----:B------:R-:W-:Y:S05]  /*4530*/  BSYNC.RECONVERGENT B1 ;  /* 0x0000000000017941 */ /* 0x000fea0003800200 */
.L_x_56:
[----:B------:R-:W-:Y:S01]  /*4540*/  BSSY.RECONVERGENT B1, `(.L_x_58) ;  /* 0x0000097000017945 */ /* 0x000fe20003800200 */
[----:B------:R-:W-:-:S03]  /*4550*/  CS2R R20, SRZ ;  /* 0x0000000000147805 */ /* 0x000fc6000001ff00 */
[----:B------:R-:W-:Y:S05]  /*4560*/  @P3 BRA `(.L_x_59) ;  /* 0x0000000800503947 */ /* 0x000fea0003800000 */
[----:B------:R-:W-:Y:S01]  /*4570*/  FMUL R17, R2, 6.2831854820251464844 ;  /* 0x40c90fdb02117820 */ /* 0x000fe20000400000 */
[----:B------:R-:W-:Y:S02]  /*4580*/  CS2R R20, SRZ ;  /* 0x0000000000147805 */ /* 0x000fe4000001ff00 */
[----:B------:R-:W-:-:S07]  /*4590*/  MOV R23, R3 ;  /* 0x0000000300177202 */ /* 0x000fce0000000f00 */
.L_x_65:
        /* <DEDUP_REMOVED lines=21> */
[----:B0-----:R-:W-:-:S06]  /*46f0*/  FFMA R15, R25, 1.925963033500011079e-08, R26 ;  /* 0x32a57060190f7823 */ /* 0x001fcc000000001a */
        /* <DEDUP_REMOVED lines=18> */
.L_x_62:
        /* <DEDUP_REMOVED lines=14> */
[----:B------:R-:W-:Y:S01]  /*4900*/  @P4 IMAD.MOV.U32 R10, RZ, RZ, R14 ;  /* 0x000000ffff0a4224 */ /* 0x000fe200078e000e */
[----:B------:R-:W-:Y:S02]  /*4910*/  ISETP.NE.AND P6, PT, R29, 0x6, PT ;  /* 0x000000061d00780c */ /* 0x000fe40003fc5270 */
[-C--:B------:R-:W-:Y:S02]  /*4920*/  @P0 MOV R7, R14.reuse ;  /* 0x0000000e00070202 */ /* 0x080fe40000000f00 */
[-C--:B------:R-:W-:Y:S02]  /*4930*/  @P5 MOV R9, R14.reuse ;  /* 0x0000000e00095202 */ /* 0x080fe40000000f00 */
[-C--:B------:R-:W-:Y:S02]  /*4940*/  @P3 MOV R11, R14.reuse ;  /* 0x0000000e000b3202 */ /* 0x080fe40000000f00 */
[----:B------:R-:W-:-:S02]  /*4950*/  @P2 MOV R12, R14 ;  /* 0x0000000e000c2202 */ /* 0x000fc40000000f00 */
[----:B------:R-:W-:-:S03]  /*4960*/  @P1 MOV R13, R14 ;  /* 0x0000000e000d1202 */ /* 0x000fc60000000f00 */
[----:B------:R-:W-:Y:S05]  /*4970*/  @P6 BRA `(.L_x_62) ;  /* 0xfffffffc00a86947 */ /* 0x000fea000383ffff */
[----:B------:R-:W-:Y:S01]  /*4980*/  SHF.R.U32.HI R14, RZ, 0x17, R22 ;  /* 0x00000017ff0e7819 */ /* 0x000fe20000011616 */
[----:B------:R-:W-:Y:S03]  /*4990*/  BSSY.RECONVERGENT B3, `(.L_x_63) ;  /* 0x0000028000037945 */ /* 0x000fe60003800200 */
[C---:B------:R-:W-:Y:S02]  /*49a0*/  LOP3.LUT R15, R14.reuse, 0xe0, RZ, 0xc0, !PT ;  /* 0x000000e00e0f7812 */ /* 0x040fe400078ec0ff */
[----:B------:R-:W-:Y:S02]  /*49b0*/  LOP3.LUT P6, RZ, R14, 0x1f, RZ, 0xc0, !PT ;  /* 0x0000001f0eff7812 */ /* 0x000fe400078cc0ff */
[----:B------:R-:W-:-:S04]  /*49c0*/  IADD3 R15, PT, PT, R15, -0x80, RZ ;  /* 0xffffff800f0f7810 */ /* 0x000fc80007ffe0ff */
[----:B------:R-:W-:-:S05]  /*49d0*/  SHF.R.U32.HI R15, RZ, 0x5, R15 ;  /* 0x00000005ff0f7819 */ /* 0x000fca000001160f */
[----:B------:R-:W-:-:S05]  /*49e0*/  IMAD.U32 R19, R15, -0x4, RZ ;  /* 0xfffffffc0f137824 */ /* 0x000fca00078e00ff */
[C---:B------:R-:W-:Y:S02]  /*49f0*/  ISETP.EQ.AND P3, PT, R19.reuse, -0x18, PT ;  /* 0xffffffe81300780c */ /* 0x040fe40003f62270 */
[C---:B------:R-:W-:Y:S02]  /*4a00*/  ISETP.EQ.AND P4, PT, R19.reuse, -0x14, PT ;  /* 0xffffffec1300780c */ /* 0x040fe40003f82270 */
[C---:B------:R-:W-:Y:S02]  /*4a10*/  ISETP.EQ.AND P2, PT, R19.reuse, -0x10, PT ;  /* 0xfffffff01300780c */ /* 0x040fe40003f42270 */
[C---:B------:R-:W-:Y:S02]  /*4a20*/  ISETP.EQ.AND P1, PT, R19.reuse, -0xc, PT ;  /* 0xfffffff41300780c */ /* 0x040fe40003f22270 */
[C---:B------:R-:W-:Y:S02]  /*4a30*/  ISETP.EQ.AND P0, PT, R19.reuse, -0x8, PT ;  /* 0xfffffff81300780c */ /* 0x040fe40003f02270 */
[----:B------:R-:W-:-:S03]  /*4a40*/  ISETP.EQ.AND P5, PT, R19, RZ, PT ;  /* 0x000000ff1300720c */ /* 0x000fc60003fa2270 */
[-C--:B------:R-:W-:Y:S02]  /*4a50*/  @P3 MOV R24, R7.reuse ;  /* 0x0000000700183202 */ /* 0x080fe40000000f00 */
[C---:B------:R-:W-:Y:S02]  /*4a60*/  ISETP.EQ.AND P3, PT, R19.reuse, -0x4, PT ;  /* 0xfffffffc1300780c */ /* 0x040fe40003f62270 */
[----:B------:R-:W-:Y:S02]  /*4a70*/  @P4 MOV R15, R7 ;  /* 0x00000007000f4202 */ /* 0x000fe40000000f00 */
[-C--:B------:R-:W-:Y:S01]  /*4a80*/  @P4 MOV R24, R9.reuse ;  /* 0x0000000900184202 */ /* 0x080fe20000000f00 */
[----:B------:R-:W-:Y:S01]  /*4a90*/  @P2 IMAD.MOV.U32 R24, RZ, RZ, R10 ;  /* 0x000000ffff182224 */ /* 0x000fe200078e000a */
[----:B------:R-:W-:Y:S02]  /*4aa0*/  ISETP.EQ.AND P4, PT, R19, 0x4, PT ;  /* 0x000000041300780c */ /* 0x000fe40003f82270 */
[----:B------:R-:W-:-:S02]  /*4ab0*/  @P2 MOV R15, R9 ;  /* 0x00000009000f2202 */ /* 0x000fc40000000f00 */
[----:B------:R-:W-:Y:S02]  /*4ac0*/  @P1 MOV R15, R10 ;  /* 0x0000000a000f1202 */ /* 0x000fe40000000f00 */
[-C--:B------:R-:W-:Y:S02]  /*4ad0*/  @P1 MOV R24, R11.reuse ;  /* 0x0000000b00181202 */ /* 0x080fe40000000f00 */
[----:B------:R-:W-:Y:S01]  /*4ae0*/  @P0 MOV R15, R11 ;  /* 0x0000000b000f0202 */ /* 0x000fe20000000f00 */
[----:B------:R-:W-:Y:S01]  /*4af0*/  @P3 IMAD.MOV.U32 R15, RZ, RZ, R12 ;  /* 0x000000ffff0f3224 */ /* 0x000fe200078e000c */
[----:B------:R-:W-:Y:S02]  /*4b00*/  @P0 MOV R24, R12 ;  /* 0x0000000c00180202 */ /* 0x000fe40000000f00 */
[-C--:B------:R-:W-:Y:S02]  /*4b10*/  @P3 MOV R24, R13.reuse ;  /* 0x0000000d00183202 */ /* 0x080fe40000000f00 */
[----:B------:R-:W-:-:S02]  /*4b20*/  @P5 MOV R15, R13 ;  /* 0x0000000d000f5202 */ /* 0x000fc40000000f00 */
[-C--:B------:R-:W-:Y:S02]  /*4b30*/  @P5 MOV R24, R27.reuse ;  /* 0x0000001b00185202 */ /* 0x080fe40000000f00 */
[----:B------:R-:W-:Y:S01]  /*4b40*/  @P4 MOV R15, R27 ;  /* 0x0000001b000f4202 */ /* 0x000fe20000000f00 */
[----:B------:R-:W-:Y:S06]  /*4b50*/  @!P6 BRA `(.L_x_64) ;  /* 0x00000000002ce947 */ /* 0x000fec0003800000 */
[----:B------:R-:W-:Y:S01]  /*4b60*/  @P2 IMAD.MOV.U32 R18, RZ, RZ, R7 ;  /* 0x000000ffff122224 */ /* 0x000fe200078e0007 */
[----:B------:R-:W-:Y:S02]  /*4b70*/  @P1 MOV R18, R9 ;  /* 0x0000000900121202 */ /* 0x000fe40000000f00 */
[----:B------:R-:W-:Y:S02]  /*4b80*/  @P0 MOV R18, R10 ;  /* 0x0000000a00120202 */ /* 0x000fe40000000f00 */
[----:B------:R-:W-:Y:S02]  /*4b90*/  ISETP.EQ.AND P0, PT, R19, 0x8, PT ;  /* 0x000000081300780c */ /* 0x000fe40003f02270 */
[----:B------:R-:W-:Y:S02]  /*4ba0*/  @P3 MOV R18, R11 ;  /* 0x0000000b00123202 */ /* 0x000fe40000000f00 */
[----:B------:R-:W-:Y:S01]  /*4bb0*/  @P5 MOV R18, R12 ;  /* 0x0000000c00125202 */ /* 0x000fe20000000f00 */
[----:B------:R-:W-:Y:S01]  /*4bc0*/  @P4 IMAD.MOV.U32 R18, RZ, RZ, R13 ;  /* 0x000000ffff124224 */ /* 0x000fe200078e000d */
[----:B------:R-:W-:-:S04]  /*4bd0*/  LOP3.LUT R14, R14, 0x1f, RZ, 0xc0, !PT ;  /* 0x0000001f0e0e7812 */ /* 0x000fc800078ec0ff */
[----:B------:R-:W-:-:S03]  /*4be0*/  SHF.L.W.U32.HI R24, R15, R14, R24 ;  /* 0x0000000e0f187219 */ /* 0x000fc60000010e18 */
[----:B------:R-:W-:-:S04]  /*4bf0*/  @P0 MOV R18, R27 ;  /* 0x0000001b00120202 */ /* 0x000fc80000000f00 */
[----:B------:R-:W-:-:S07]  /*4c00*/  SHF.L.W.U32.HI R15, R18, R14, R15 ;  /* 0x0000000e120f7219 */ /* 0x000fce0000010e0f */
.L_x_64:
[----:B------:R-:W-:Y:S05]  /*4c10*/  BSYNC.RECONVERGENT B3 ;  /* 0x0000000000037941 */ /* 0x000fea0003800200 */
.L_x_63:
        /* <DEDUP_REMOVED lines=18> */
.L_x_61:
[----:B------:R-:W-:Y:S05]  /*4d40*/  BSYNC.RECONVERGENT B2 ;  /* 0x0000000000027941 */ /* 0x000fea0003800200 */
.L_x_60:
        /* <DEDUP_REMOVED lines=22> */
.L_x_59:
[----:B------:R-:W-:Y:S05]  /*4eb0*/  BSYNC.RECONVERGENT B1 ;  /* 0x0000000000017941 */ /* 0x000fea0003800200 */
.L_x_58:
        /* <DEDUP_REMOVED lines=14> */
.L_x_67:
[----:B------:R-:W-:Y:S05]  /*4fa0*/  BSYNC.RECONVERGENT B1 ;  /* 0x0000000000017941 */ /* 0x000fea0003800200 */
.L_x_66:
[----:B------:R-:W-:Y:S01]  /*4fb0*/  BSSY.RECONVERGENT B1, `(.L_x_68) ;  /* 0x000009d000017945 */ /* 0x000fe20003800200 */
[----:B------:R-:W-:Y:S01]  /*4fc0*/  HFMA2 R19, -RZ, RZ, 0, 0 ;  /* 0x00000000ff137431 */ /* 0x000fe200000001ff */
[----:B------:R-:W-:Y:S02]  /*4fd0*/  MOV R20, RZ ;  /* 0x000000ff00147202 */ /* 0x000fe40000000f00 */
[----:B------:R-:W-:Y:S05]  /*4fe0*/  @P3 BRA `(.L_x_69) ;  /* 0x0000000800643947 */ /* 0x000fea0003800000 */
[----:B------:R-:W-:Y:S01]  /*4ff0*/  FADD R18, R2, R2 ;  /* 0x0000000202127221 */ /* 0x000fe20000000000 */
[----:B------:R-:W-:Y:S01]  /*5000*/  MOV R20, RZ ;  /* 0x000000ff00147202 */ /* 0x000fe20000000f00 */
[----:B------:R-:W-:Y:S01]  /*5010*/  IMAD.MOV.U32 R21, RZ, RZ, R3 ;  /* 0x000000ffff157224 */ /* 0x000fe200078e0003 */
[----:B------:R-:W-:-:S07]  /*5020*/  MOV R19, RZ ;  /* 0x000000ff00137202 */ /* 0x000fce0000000f00 */
.L_x_75:
[----:B------:R-:W0:Y:S08]  /*5030*/  LDC.64 R14, c[0x0][0x380] ;  /* 0x0000e000ff0e7b82 */ /* 0x000e300000000a00 */
[----:B------:R-:W1:Y:S01]  /*5040*/  LDC R24, c[0x0][0x3c0] ;  /* 0x0000f000ff187b82 */ /* 0x000e620000000800 */
[----:B0-----:R-:W-:-:S07]  /*5050*/  IMAD.WIDE.U32 R22, R21, 0x4, R14 ;  /* 0x0000000415167825 */ /* 0x001fce00078e000e */
[----:B------:R-:W0:Y:S01]  /*5060*/  LDC.64 R14, c[0x0][0x390] ;  /* 0x0000e400ff0e7b82 */ /* 0x000e220000000a00 */
[----:B------:R2:W3:Y:S01]  /*5070*/  LDG.E R23, desc[UR8][R22.64] ;  /* 0x0000000816177981 */ /* 0x0004e2000c1e1900 */
[----:B0-----:R-:W-:-:S06]  /*5080*/  IMAD.WIDE.U32 R14, R21, 0x4, R14 ;  /* 0x00000004150e7825 */ /* 0x001fcc00078e000e */
[----:B------:R0:W4:Y:S01]  /*5090*/  LDG.E R14, desc[UR8][R14.64] ;  /* 0x000000080e0e7981 */ /* 0x000122000c1e1900 */
[----:B-1----:R-:W-:Y:S01]  /*50a0*/  FMUL R25, R24, 6.2831854820251464844 ;  /* 0x40c90fdb18197820 */ /* 0x002fe20000400000 */
[----:B------:R-:W-:Y:S01]  /*50b0*/  MOV R26, 0x437c0000 ;  /* 0x437c0000001a7802 */ /* 0x000fe20000000f00 */
[----:B--2---:R-:W-:Y:S01]  /*50c0*/  FMUL R22, R18, 6.2831854820251464844 ;  /* 0x40c90fdb12167820 */ /* 0x004fe20000400000 */
[----:B------:R-:W-:Y:S01]  /*50d0*/  BSSY.RECONVERGENT B2, `(.L_x_70) ;  /* 0x0000074000027945 */ /* 0x000fe20003800200 */
[----:B------:R-:W-:Y:S01]  /*50e0*/  FMUL R25, R25, R18 ;  /* 0x0000001219197220 */ /* 0x000fe20000400000 */
[----:B---3--:R-:W-:Y:S01]  /*50f0*/  FADD R24, -R0, R23 ;  /* 0x0000001700187221 */ /* 0x008fe20000000100 */
[----:B------:R-:W-:-:S03]  /*5100*/  FMUL R22, R23, R22 ;  /* 0x0000001617167220 */ /* 0x000fc60000400000 */
[----:B------:R-:W-:Y:S01]  /*5110*/  FMUL R24, R24, R25 ;  /* 0x0000001918187220 */ /* 0x000fe20000400000 */
[----:B------:R-:W-:Y:S02]  /*5120*/  HFMA2 R25, -RZ, RZ, 0.96630859375, -0.0022525787353515625 ;  /* 0x3bbb989dff197431 */ /* 0x000fe400000001ff */
[C---:B------:R-:W-:Y:S01]  /*5130*/  FMUL R23, R22.reuse, 0.63661974668502807617 ;  /* 0x3f22f98316177820 */ /* 0x040fe20000400000 */
[----:B------:R-:W-:Y:S01]  /*5140*/  FSETP.GE.AND P0, PT, |R22|, 105615, PT ;  /* 0x47ce47801600780b */ /* 0x000fe20003f06200 */
[----:B------:R-:W-:-:S04]  /*5150*/  FMUL R24, R24, -R24 ;  /* 0x8000001818187220 */ /* 0x000fc80000400000 */
[----:B------:R-:W1:Y:S01]  /*5160*/  F2I.NTZ R23, R23 ;  /* 0x0000001700177305 */ /* 0x000e620000203100 */
[----:B------:R-:W-:-:S04]  /*5170*/  FFMA.SAT R25, R24, R25, 0.5 ;  /* 0x3f00000018197423 */ /* 0x000fc80000002019 */
[----:B------:R-:W-:-:S04]  /*5180*/  FFMA.RM R25, R25, R26, 12582913 ;  /* 0x4b40000119197423 */ /* 0x000fc8000000401a */
[C---:B0-----:R-:W-:Y:S01]  /*5190*/  FADD R15, R25.reuse, -12583039 ;  /* 0xcb40007f190f7421 */ /* 0x041fe20000000000 */
[----:B------:R-:W-:-:S03]  /*51a0*/  SHF.L.U32 R25, R25, 0x17, RZ ;  /* 0x0000001719197819 */ /* 0x000fc600000006ff */
[----:B------:R-:W-:-:S04]  /*51b0*/  FFMA R15, R24, 1.4426950216293334961, -R15 ;  /* 0x3fb8aa3b180f7823 */ /* 0x000fc8000000080f */
[----:B------:R-:W-:Y:S01]  /*51c0*/  FFMA R26, R24, 1.925963033500011079e-08, R15 ;  /* 0x32a57060181a7823 */ /* 0x000fe2000000000f */
[----:B-1----:R-:W-:-:S05]  /*51d0*/  I2FP.F32.S32 R15, R23 ;  /* 0x00000017000f7245 */ /* 0x002fca0000201400 */
[----:B------:R-:W0:Y:S01]  /*51e0*/  MUFU.EX2 R26, R26 ;  /* 0x0000001a001a7308 */ /* 0x000e220000000800 */
[----:B------:R-:W-:-:S04]  /*51f0*/  FFMA R24, R15, -1.5707962512969970703, R22 ;  /* 0xbfc90fda0f187823 */ /* 0x000fc80000000016 */
[----:B------:R-:W-:-:S04]  /*5200*/  FFMA R24, R15, -7.5497894158615963534e-08, R24 ;  /* 0xb3a221680f187823 */ /* 0x000fc80000000018 */
[----:B------:R-:W-:Y:S01]  /*5210*/  FFMA R15, R15, -5.3903029534742383927e-15, R24 ;  /* 0xa7c234c50f0f7823 */ /* 0x000fe20000000018 */
[----:B0-----:R-:W-:-:S04]  /*5220*/  FMUL R25, R25, R26 ;  /* 0x0000001a19197220 */ /* 0x001fc80000400000 */
[C---:B------:R-:W-:Y:S01]  /*5230*/  FADD R20, R25.reuse, R20 ;  /* 0x0000001419147221 */ /* 0x040fe20000000000 */
[----:B----4-:R-:W-:Y:S01]  /*5240*/  FMUL R24, R25, R14 ;  /* 0x0000000e19187220 */ /* 0x010fe20000400000 */
[----:B------:R-:W-:Y:S06]  /*5250*/  @!P0 BRA `(.L_x_71) ;  /* 0x00000004006c8947 */ /* 0x000fec0003800000 */
[----:B------:R-:W-:-:S13]  /*5260*/  FSETP.NEU.AND P0, PT, |R22|, +INF , PT ;  /* 0x7f8000001600780b */ /* 0x000fda0003f0d200 */
[----:B------:R-:W-:Y:S01]  /*5270*/  @!P0 FMUL R15, RZ, R22 ;  /* 0x00000016ff0f8220 */ /* 0x000fe20000400000 */
[----:B------:R-:W-:Y:S01]  /*5280*/  @!P0 IMAD.MOV.U32 R23, RZ, RZ, RZ ;  /* 0x000000ffff178224 */ /* 0x000fe200078e00ff */
[----:B------:R-:W-:Y:S06]  /*5290*/  @!P0 BRA `(.L_x_71) ;  /* 0x00000004005c8947 */ /* 0x000fec0003800000 */
[----:B------:R-:W-:Y:S01]  /*52a0*/  SHF.L.U32 R26, R22, 0x8, RZ ;  /* 0x00000008161a7819 */ /* 0x000fe200000006ff */
[----:B------:R-:W-:Y:S01]  /*52b0*/  HFMA2 R25, -RZ, RZ, 0, 0 ;  /* 0x00000000ff197431 */ /* 0x000fe200000001ff */
[----:B------:R-:W-:Y:S01]  /*52c0*/  MOV R23, RZ ;  /* 0x000000ff00177202 */ /* 0x000fe20000000f00 */
[----:B------:R-:W-:Y:S01]  /*52d0*/  UMOV UR4, URZ ;  /* 0x000000ff00047c82 */ /* 0x000fe20008000000 */
[----:B------:R-:W-:-:S07]  /*52e0*/  LOP3.LUT R26, R26, 0x80000000, RZ, 0xfc, !PT ;  /* 0x800000001a1a7812 */ /* 0x000fce00078efcff */
.L_x_72:
[----:B------:R-:W0:Y:S02]  /*52f0*/  LDC.64 R14, c[0x4][RZ] ;  /* 0x01000000ff0e7b82 */ /* 0x000e240000000a00 */
[----:B0-----:R-:W-:-:S05]  /*5300*/  IMAD.WIDE.U32 R28, R23, 0x4, R14 ;  /* 0x00000004171c7825 */ /* 0x001fca00078e000e */
[----:B------:R-:W2:Y:S02]  /*5310*/  LDG.E.CONSTANT R15, desc[UR8][R28.64] ;  /* 0x000000081c0f7981 */ /* 0x000ea4000c1e9900 */
[----:B--2---:R-:W-:-:S03]  /*5320*/  IMAD.WIDE.U32 R14, R15, R26, RZ ;  /* 0x0000001a0f0e7225 */ /* 0x004fc600078e00ff */
[----:B------:R-:W-:Y:S02]  /*5330*/  IADD3 R27, P0, PT, R14, R25, RZ ;  /* 0x000000190e1b7210 */ /* 0x000fe40007f1e0ff */
[C---:B------:R-:W-:Y:S01]  /*5340*/  SHF.L.U32 R14, R23.reuse, 0x2, RZ ;  /* 0x00000002170e7819 */ /* 0x040fe200000006ff */
[----:B------:R-:W-:Y:S01]  /*5350*/  VIADD R23, R23, 0x1 ;  /* 0x0000000117177836 */ /* 0x000fe20000000000 */
[----:B------:R-:W-:Y:S02]  /*5360*/  IADD3.X R25, PT, PT, R15, UR4, RZ, P0, !PT ;  /* 0x000000040f197c10 */ /* 0x000fe400087fe4ff */
[C---:B------:R-:W-:Y:S02]  /*5370*/  ISETP.EQ.AND P1, PT, R14.reuse, RZ, PT ;  /* 0x000000ff0e00720c */ /* 0x040fe40003f22270 */
[----:B------:R-:W-:Y:S02]  /*5380*/  ISETP.NE.AND P0, PT, R23, 0x6, PT ;  /* 0x000000061700780c */ /* 0x000fe40003f05270 */
[----:B------:R-:W-:-:S02]  /*5390*/  ISETP.EQ.AND P2, PT, R14, 0x4, PT ;  /* 0x000000040e00780c */ /* 0x000fc40003f42270 */
[C---:B------:R-:W-:Y:S02]  /*53a0*/  ISETP.EQ.AND P3, PT, R14.reuse, 0x8, PT ;  /* 0x000000080e00780c */ /* 0x040fe40003f62270 */
[C---:B------:R-:W-:Y:S02]  /*53b0*/  ISETP.EQ.AND P4, PT, R14.reuse, 0xc, PT ;  /* 0x0000000c0e00780c */ /* 0x040fe40003f82270 */
[C---:B------:R-:W-:Y:S02]  /*53c0*/  ISETP.EQ.AND P5, PT, R14.reuse, 0x10, PT ;  /* 0x000000100e00780c */ /* 0x040fe40003fa2270 */
[----:B------:R-:W-:Y:S02]  /*53d0*/  ISETP.EQ.AND P6, PT, R14, 0x14, PT ;  /* 0x000000140e00780c */ /* 0x000fe40003fc2270 */
[----:B------:R-:W-:-:S03]  /*53e0*/  @P1 MOV R7, R27 ;  /* 0x0000001b00071202 */ /* 0x000fc60000000f00 */
[-C--:B------:R-:W-:Y:S02]  /*53f0*/  @P2 MOV R9, R27.reuse ;  /* 0x0000001b00092202 */ /* 0x080fe40000000f00 */
[-C--:B------:R-:W-:Y:S02]  /*5400*/  @P3 MOV R10, R27.reuse ;  /* 0x0000001b000a3202 */ /* 0x080fe40000000f00 */
[-C--:B------:R-:W-:Y:S02]  /*5410*/  @P4 MOV R11, R27.reuse ;  /* 0x0000001b000b4202 */ /* 0x080fe40000000f00 */
[----:B------:R-:W-:Y:S02]  /*5420*/  @P5 IMAD.MOV.U32 R12, RZ, RZ, R27 ;  /* 0x000000ffff0c5224 */ /* 0x000fe400078e001b */
[----:B------:R-:W-:Y:S01]  /*5430*/  @P6 MOV R13, R27 ;  /* 0x0000001b000d6202 */ /* 0x000fe20000000f00 */
[----:B------:R-:W-:Y:S06]  /*5440*/  @P0 BRA `(.L_x_72) ;  /* 0xfffffffc00a80947 */ /* 0x000fec000383ffff */
        /* <DEDUP_REMOVED lines=13> */
[----:B------:R-:W-:Y:S02]  /*5520*/  @P3 MOV R23, R7 ;  /* 0x0000000700173202 */ /* 0x000fe40000000f00 */
[C---:B------:R-:W-:Y:S01]  /*5530*/  ISETP.EQ.AND P3, PT, R26.reuse, -0x4, PT ;  /* 0xfffffffc1a00780c */ /* 0x040fe20003f62270 */
[----:B------:R-:W-:Y:S01]  /*5540*/  @P4 IMAD.MOV.U32 R15, RZ, RZ, R7 ;  /* 0x000000ffff0f4224 */ /* 0x000fe200078e0007 */
[-C--:B------:R-:W-:Y:S02]  /*5550*/  @P4 MOV R23, R9.reuse ;  /* 0x0000000900174202 */ /* 0x080fe40000000f00 */
[----:B------:R-:W-:Y:S02]  /*5560*/  ISETP.EQ.AND P4, PT, R26, 0x4, PT ;  /* 0x000000041a00780c */ /* 0x000fe40003f82270 */
[----:B------:R-:W-:Y:S02]  /*5570*/  @P2 MOV R15, R9 ;  /* 0x00000009000f2202 */ /* 0x000fe40000000f00 */
[-C--:B------:R-:W-:Y:S01]  /*5580*/  @P2 MOV R23, R10.reuse ;  /* 0x0000000a00172202 */ /* 0x080fe20000000f00 */
[----:B------:R-:W-:Y:S01]  /*5590*/  @P1 IMAD.MOV.U32 R23, RZ, RZ, R11 ;  /* 0x000000ffff171224 */ /* 0x000fe200078e000b */
[----:B------:R-:W-:-:S02]  /*55a0*/  @P1 MOV R15, R10 ;  /* 0x0000000a000f1202 */ /* 0x000fc40000000f00 */
[----:B------:R-:W-:Y:S02]  /*55b0*/  @P0 MOV R15, R11 ;  /* 0x0000000b000f0202 */ /* 0x000fe40000000f00 */
[-C--:B------:R-:W-:Y:S02]  /*55c0*/  @P0 MOV R23, R12.reuse ;  /* 0x0000000c00170202 */ /* 0x080fe40000000f00 */
[----:B------:R-:W-:Y:S01]  /*55d0*/  @P3 MOV R15, R12 ;  /* 0x0000000c000f3202 */ /* 0x000fe20000000f00 */
[----:B------:R-:W-:Y:S01]  /*55e0*/  @P5 IMAD.MOV.U32 R15, RZ, RZ, R13 ;  /* 0x000000ffff0f5224 */ /* 0x000fe200078e000d */
[----:B------:R-:W-:Y:S02]  /*55f0*/  @P3 MOV R23, R13 ;  /* 0x0000000d00173202 */ /* 0x000fe40000000f00 */
[-C--:B------:R-:W-:Y:S02]  /*5600*/  @P5 MOV R23, R25.reuse ;  /* 0x0000001900175202 */ /* 0x080fe40000000f00 */
[----:B------:R-:W-:Y:S01]  /*5610*/  @P4 MOV R15, R25 ;  /* 0x00000019000f4202 */ /* 0x000fe20000000f00 */
[----:B------:R-:W-:Y:S06]  /*5620*/  @!P6 BRA `(.L_x_74) ;  /* 0x00000000002ce947 */ /* 0x000fec0003800000 */
[----:B------:R-:W-:Y:S02]  /*5630*/  ISETP.EQ.AND P6, PT, R26, 0x8, PT ;  /* 0x000000081a00780c */ /* 0x000fe40003fc2270 */
[----:B------:R-:W-:Y:S02]  /*5640*/  @P2 MOV R26, R7 ;  /* 0x00000007001a2202 */ /* 0x000fe40000000f00 */
[----:B------:R-:W-:Y:S01]  /*5650*/  @P1 MOV R26, R9 ;  /* 0x00000009001a1202 */ /* 0x000fe20000000f00 */
[----:B------:R-:W-:Y:S01]  /*5660*/  @P0 IMAD.MOV.U32 R26, RZ, RZ, R10 ;  /* 0x000000ffff1a0224 */ /* 0x000fe200078e000a */
[----:B------:R-:W-:Y:S02]  /*5670*/  @P3 MOV R26, R11 ;  /* 0x0000000b001a3202 */ /* 0x000fe40000000f00 */
[----:B------:R-:W-:Y:S02]  /*5680*/  @P5 MOV R26, R12 ;  /* 0x0000000c001a5202 */ /* 0x000fe40000000f00 */
[----:B------:R-:W-:-:S02]  /*5690*/  @P4 MOV R26, R13 ;  /* 0x0000000d001a4202 */ /* 0x000fc40000000f00 */
[----:B------:R-:W-:Y:S02]  /*56a0*/  LOP3.LUT R14, R14, 0x1f, RZ, 0xc0, !PT ;  /* 0x0000001f0e0e7812 */ /* 0x000fe400078ec0ff */
[----:B------:R-:W-:Y:S02]  /*56b0*/  @P6 MOV R26, R25 ;  /* 0x00000019001a6202 */ /* 0x000fe40000000f00 */
[-C--:B------:R-:W-:Y:S02]  /*56c0*/  SHF.L.W.U32.HI R23, R15, R14.reuse, R23 ;  /* 0x0000000e0f177219 */ /* 0x080fe40000010e17 */
[----:B------:R-:W-:-:S07]  /*56d0*/  SHF.L.W.U32.HI R15, R26, R14, R15 ;  /* 0x0000000e1a0f7219 */ /* 0x000fce0000010e0f */
.L_x_74:
[----:B------:R-:W-:Y:S05]  /*56e0*/  BSYNC.RECONVERGENT B3 ;  /* 0x0000000000037941 */ /* 0x000fea0003800200 */
.L_x_73:
[C---:B------:R-:W-:Y:S01]  /*56f0*/  SHF.L.W.U32.HI R25, R15.reuse, 0x2, R23 ;  /* 0x000000020f197819 */ /* 0x040fe20000010e17 */
[----:B------:R-:W-:Y:S01]  /*5700*/  IMAD.SHL.U32 R15, R15, 0x4, RZ ;  /* 0x000000040f0f7824 */ /* 0x000fe200078e00ff */
[----:B------:R-:W-:Y:S01]  /*5710*/  UMOV UR4, 0x54442d19 ;  /* 0x54442d1900047882 */ /* 0x000fe20000000000 */
        /* <DEDUP_REMOVED lines=15> */
.L_x_71:
[----:B------:R-:W-:Y:S05]  /*5810*/  BSYNC.RECONVERGENT B2 ;  /* 0x0000000000027941 */ /* 0x000fea0003800200 */
.L_x_70:
[----:B------:R-:W-:Y:S01]  /*5820*/  HFMA2 R14, -RZ, RZ, 0.487060546875, -0.0625 ;  /* 0x37cbac00ff0e7431 */ /* 0x000fe200000001ff */
[----:B------:R-:W-:Y:S01]  /*5830*/  LOP3.LUT R22, R23, 0x1, RZ, 0xc0, !PT ;  /* 0x0000000117167812 */ /* 0x000fe200078ec0ff */
[----:B------:R-:W-:Y:S01]  /*5840*/  FMUL R25, R15, R15 ;  /* 0x0000000f0f197220 */ /* 0x000fe20000400000 */
[----:B------:R-:W-:Y:S02]  /*5850*/  IADD3 R23, PT, PT, R23, 0x1, RZ ;  /* 0x0000000117177810 */ /* 0x000fe40007ffe0ff */
[----:B------:R-:W-:Y:S01]  /*5860*/  ISETP.NE.U32.AND P0, PT, R22, 0x1, PT ;  /* 0x000000011600780c */ /* 0x000fe20003f05070 */
[----:B------:R-:W-:Y:S01]  /*5870*/  IMAD.MOV.U32 R22, RZ, RZ, 0x3c0885e4 ;  /* 0x3c0885e4ff167424 */ /* 0x000fe200078e00ff */
[----:B------:R-:W-:Y:S02]  /*5880*/  LOP3.LUT P1, RZ, R23, 0x2, RZ, 0xc0, !PT ;  /* 0x0000000217ff7812 */ /* 0x000fe4000782c0ff */
[----:B------:R-:W-:Y:S01]  /*5890*/  MOV R23, 0x3e2aaaa8 ;  /* 0x3e2aaaa800177802 */ /* 0x000fe20000000f00 */
[----:B------:R-:W-:Y:S01]  /*58a0*/  FFMA R14, R25, R14, -0.0013887860113754868507 ;  /* 0xbab607ed190e7423 */ /* 0x000fe2000000000e */
[----:B------:R-:W-:-:S02]  /*58b0*/  FSEL R22, R22, 0.041666727513074874878, !P0 ;  /* 0x3d2aaabb16167808 */ /* 0x000fc40004000000 */
[----:B------:R-:W-:Y:S02]  /*58c0*/  IADD3 R21, PT, PT, R21, 0x1, RZ ;  /* 0x0000000115157810 */ /* 0x000fe40007ffe0ff */
[----:B------:R-:W-:Y:S02]  /*58d0*/  FSEL R14, R14, -0.00019574658654164522886, P0 ;  /* 0xb94d41530e0e7808 */ /* 0x000fe40000000000 */
[----:B------:R-:W-:-:S03]  /*58e0*/  FSEL R23, -R23, -0.4999999701976776123, !P0 ;  /* 0xbeffffff17177808 */ /* 0x000fc60004000100 */
[----:B------:R-:W-:Y:S01]  /*58f0*/  FFMA R22, R25, R14, R22 ;  /* 0x0000000e19167223 */ /* 0x000fe20000000016 */
[----:B------:R-:W-:Y:S02]  /*5900*/  FSEL R14, R15, 1, !P0 ;  /* 0x3f8000000f0e7808 */ /* 0x000fe40004000000 */
[----:B------:R-:W-:Y:S01]  /*5910*/  ISETP.NE.AND P0, PT, R21, R6, PT ;  /* 0x000000061500720c */ /* 0x000fe20003f05270 */
[C---:B------:R-:W-:Y:S02]  /*5920*/  FFMA R22, R25.reuse, R22, R23 ;  /* 0x0000001619167223 */ /* 0x040fe40000000017 */
[----:B------:R-:W-:-:S04]  /*5930*/  FFMA R25, R25, R14, RZ ;  /* 0x0000000e19197223 */ /* 0x000fc800000000ff */
[----:B------:R-:W-:-:S04]  /*5940*/  FFMA R14, R25, R22, R14 ;  /* 0x00000016190e7223 */ /* 0x000fc8000000000e */
[----:B------:R-:W-:-:S04]  /*5950*/  @P1 FADD R14, RZ, -R14 ;  /* 0x8000000eff0e1221 */ /* 0x000fc80000000000 */
[----:B------:R-:W-:Y:S01]  /*5960*/  FFMA R19, R24, R14, R19 ;  /* 0x0000000e18137223 */ /* 0x000fe20000000013 */
[----:B------:R-:W-:Y:S06]  /*5970*/  @P0 BRA `(.L_x_75) ;  /* 0xfffffff400ac0947 */ /* 0x000fec000383ffff */
.L_x_69:
[----:B------:R-:W-:Y:S05]  /*5980*/  BSYNC.RECONVERGENT B1 ;  /* 0x0000000000017941 */ /* 0x000fea0003800200 */
.L_x_68:
        /* <DEDUP_REMOVED lines=10> */
[----:B------:R-:W-:Y:S02]  /*5a30*/  MOV R21, R20 ;  /* 0x0000001400157202 */ /* 0x000fe40000000f00 */
[----:B------:R-:W-:Y:S02]  /*5a40*/  MOV R14, R19 ;  /* 0x00000013000e7202 */ /* 0x000fe40000000f00 */
[----:B------:R-:W-:-:S07]  /*5a50*/  MOV R20, 0x5a70 ;  /* 0x00005a7000147802 */ /* 0x000fce0000000f00 */
[----:B------:R-:W-:Y:S05]  /*5a60*/  CALL.REL.NOINC `($__internal_0_$__cuda_sm3x_div_rn_noftz_f32_slowpath) ;  /* 0x0000002000f47944 */ /* 0x000fea0003c00000 */
[----:B------:R-:W-:-:S07]  /*5a70*/  IMAD.MOV.U32 R18, RZ, RZ, R21 ;  /* 0x000000ffff127224 */ /* 0x000fce00078e0015 */
.L_x_77:
[----:B------:R-:W-:Y:S05]  /*5a80*/  BSYNC.RECONVERGENT B1 ;  /* 0x0000000000017941 */ /* 0x000fea0003800200 */
.L_x_76:
[----:B------:R-:W-:Y:S01]  /*5a90*/  BSSY.RECONVERGENT B1, `(.L_x_78) ;  /* 0x000009b000017945 */ /* 0x000fe20003800200 */
[----:B------:R-:W-:-:S03]  /*5aa0*/  CS2R R20, SRZ ;  /* 0x0000000000147805 */ /* 0x000fc6000001ff00 */
[----:B------:R-:W-:Y:S05]  /*5ab0*/  @P3 BRA `(.L_x_79) ;  /* 0x0000000800603947 */ /* 0x000fea0003800000 */
[----:B------:R-:W-:Y:S01]  /*5ac0*/  FADD R19, R2, R2 ;  /* 0x0000000202137221 */ /* 0x000fe20000000000 */
[----:B------:R-:W-:Y:S02]  /*5ad0*/  CS2R R20, SRZ ;  /* 0x0000000000147805 */ /* 0x000fe4000001ff00 */
[----:B------:R-:W-:-:S07]  /*5ae0*/  MOV R23, R3 ;  /* 0x0000000300177202 */ /* 0x000fce0000000f00 */
.L_x_85:
[----:B------:R-:W0:Y:S08]  /*5af0*/  LDC.64 R14, c[0x0][0x380] ;  /* 0x0000e000ff0e7b82 */ /* 0x000e300000000a00 */
[----:B------:R-:W1:Y:S01]  /*5b00*/  LDC R22, c[0x0][0x3c0] ;  /* 0x0000f000ff167b82 */ /* 0x000e620000000800 */
[----:B0-----:R-:W-:-:S07]  /*5b10*/  IMAD.WIDE.U32 R24, R23, 0x4, R14 ;  /* 0x0000000417187825 */ /* 0x001fce00078e000e */
[----:B------:R-:W0:Y:S01]  /*5b20*/  LDC.64 R14, c[0x0][0x390] ;  /* 0x0000e400ff0e7b82 */ /* 0x000e220000000a00 */
[----:B------:R-:W2:Y:S01]  /*5b30*/  LDG.E R25, desc[UR8][R24.64] ;  /* 0x0000000818197981 */ /* 0x000ea2000c1e1900 */
[----:B0-----:R-:W-:-:S06]  /*5b40*/  IMAD.WIDE.U32 R14, R23, 0x4, R14 ;  /* 0x00000004170e7825 */ /* 0x001fcc00078e000e */
[----:B------:R0:W3:Y:S01]  /*5b50*/  LDG.E R14, desc[UR8][R14.64] ;  /* 0x000000080e0e7981 */ /* 0x0000e2000c1e1900 */
[----:B-1----:R-:W-:Y:S01]  /*5b60*/  FMUL R22, R22, 6.2831854820251464844 ;  /* 0x40c90fdb16167820 */ /* 0x002fe20000400000 */
[----:B------:R-:W-:Y:S03]  /*5b70*/  BSSY.RECONVERGENT B2, `(.L_x_80) ;  /* 0x0000076000027945 */ /* 0x000fe60003800200 */
[----:B------:R-:W-:Y:S01]  /*5b80*/  FMUL R27, R22, R19 ;  /* 0x00000013161b7220 */ /* 0x000fe20000400000 */
[----:B--2---:R-:W-:-:S04]  /*5b90*/  FADD R22, -R0, R25 ;  /* 0x0000001900167221 */ /* 0x004fc80000000100 */
[----:B------:R-:W-:Y:S01]  /*5ba0*/  FMUL R22, R22, R27 ;  /* 0x0000001b16167220 */ /* 0x000fe20000400000 */
[----:B------:R-:W-:-:S03]  /*5bb0*/  HFMA2 R27, -RZ, RZ, 0.96630859375, -0.0022525787353515625 ;  /* 0x3bbb989dff1b7431 */ /* 0x000fc600000001ff */
[----:B------:R-:W-:Y:S01]  /*5bc0*/  FMUL R26, R22, -R22 ;  /* 0x80000016161a7220 */ /* 0x000fe20000400000 */
[----:B------:R-:W-:-:S04]  /*5bd0*/  FMUL R22, R19, 6.2831854820251464844 ;  /* 0x40c90fdb13167820 */ /* 0x000fc80000400000 */
[----:B------:R-:W-:Y:S01]  /*5be0*/  FMUL R22, R25, R22 ;  /* 0x0000001619167220 */ /* 0x000fe20000400000 */
[----:B------:R-:W-:Y:S01]  /*5bf0*/  FFMA.SAT R24, R26, R27, 0.5 ;  /* 0x3f0000001a187423 */ /* 0x000fe2000000201b */
[----:B------:R-:W-:Y:S02]  /*5c00*/  MOV R27, 0x437c0000 ;  /* 0x437c0000001b7802 */ /* 0x000fe40000000f00 */
[C---:B------:R-:W-:Y:S01]  /*5c10*/  FMUL R25, R22.reuse, 0.63661974668502807617 ;  /* 0x3f22f98316197820 */ /* 0x040fe20000400000 */
[----:B------:R-:W-:Y:S02]  /*5c20*/  FSETP.GE.AND P0, PT, |R22|, 105615, PT ;  /* 0x47ce47801600780b */ /* 0x000fe40003f06200 */
[----:B0-----:R-:W-:-:S03]  /*5c30*/  FFMA.RM R15, R24, R27, 12582913 ;  /* 0x4b400001180f7423 */ /* 0x001fc6000000401b */
[----:B------:R-:W0:Y:S01]  /*5c40*/  F2I.NTZ R25, R25 ;  /* 0x0000001900197305 */ /* 0x000e220000203100 */
[C---:B------:R-:W-:Y:S01]  /*5c50*/  FADD R27, R15.reuse, -12583039 ;  /* 0xcb40007f0f1b7421 */ /* 0x040fe20000000000 */
[----:B------:R-:W-:-:S03]  /*5c60*/  SHF.L.U32 R15, R15, 0x17, RZ ;  /* 0x000000170f0f7819 */ /* 0x000fc600000006ff */
[----:B------:R-:W-:-:S04]  /*5c70*/  FFMA R27, R26, 1.4426950216293334961, -R27 ;  /* 0x3fb8aa3b1a1b7823 */ /* 0x000fc8000000081b */
[----:B------:R-:W-:-:S04]  /*5c80*/  FFMA R27, R26, 1.925963033500011079e-08, R27 ;  /* 0x32a570601a1b7823 */ /* 0x000fc8000000001b */
[----:B------:R-:W1:Y:S01]  /*5c90*/  MUFU.EX2 R24, R27 ;  /* 0x0000001b00187308 */ /* 0x000e620000000800 */
[----:B0-----:R-:W-:Y:S01]  /*5ca0*/  I2FP.F32.S32 R29, R25 ;  /* 0x00000019001d7245 */ /* 0x001fe20000201400 */
[----:B-1----:R-:W-:-:S04]  /*5cb0*/  FMUL R15, R15, R24 ;  /* 0x000000180f0f7220 */ /* 0x002fc80000400000 */
[----:B------:R-:W-:Y:S01]  /*5cc0*/  FFMA R24, R29, -1.5707962512969970703, R22 ;  /* 0xbfc90fda1d187823 */ /* 0x000fe20000000016 */
[----:B------:R-:W-:-:S03]  /*5cd0*/  FADD R20, R15, R20 ;  /* 0x000000140f147221 */ /* 0x000fc60000000000 */
[----:B------:R-:W-:-:S04]  /*5ce0*/  FFMA R24, R29, -7.5497894158615963534e-08, R24 ;  /* 0xb3a221681d187823 */ /* 0x000fc80000000018 */
[----:B------:R-:W-:Y:S01]  /*5cf0*/  FFMA R28, R29, -5.3903029534742383927e-15, R24 ;  /* 0xa7c234c51d1c7823 */ /* 0x000fe20000000018 */
[----:B---3--:R-:W-:Y:S01]  /*5d00*/  FMUL R24, R15, R14 ;  /* 0x0000000e0f187220 */ /* 0x008fe20000400000 */
        /* <DEDUP_REMOVED lines=10> */
.L_x_82:
        /* <DEDUP_REMOVED lines=63> */
.L_x_84:
[----:B------:R-:W-:Y:S05]  /*61a0*/  BSYNC.RECONVERGENT B3 ;  /* 0x0000000000037941 */ /* 0x000fea0003800200 */
.L_x_83:
[C-C-:B------:R-:W-:Y:S01]  /*61b0*/  SHF.L.W.U32.HI R27, R26.reuse, 0x2, R15.reuse ;  /* 0x000000021a1b7819 */ /* 0x140fe20000010e0f */
[----:B------:R-:W-:Y:S01]  /*61c0*/  IMAD.SHL.U32 R26, R26, 0x4, RZ ;  /* 0x000000041a1a7824 */ /* 0x000fe200078e00ff */
[----:B------:R-:W-:Y:S01]  /*61d0*/  SHF.R.U32.HI R28, RZ, 0x1e, R15 ;  /* 0x0000001eff1c7819 */ /* 0x000fe2000001160f */
[----:B------:R-:W-:Y:S01]  /*61e0*/  UMOV UR4, 0x54442d19 ;  /* 0x54442d1900047882 */ /* 0x000fe20000000000 */
[----:B------:R-:W-:Y:S01]  /*61f0*/  SHF.R.S32.HI R14, RZ, 0x1f, R27 ;  /* 0x0000001fff0e7819 */ /* 0x000fe2000001141b */
[----:B------:R-:W-:Y:S01]  /*6200*/  UMOV UR5, 0x3bf921fb ;  /* 0x3bf921fb00057882 */ /* 0x000fe20000000000 */
[----:B------:R-:W-:Y:S02]  /*6210*/  ISETP.GE.AND P0, PT, R22, RZ, PT ;  /* 0x000000ff1600720c */ /* 0x000fe40003f06270 */
[C---:B------:R-:W-:Y:S02]  /*6220*/  LOP3.LUT R15, R14.reuse, R27, RZ, 0x3c, !PT ;  /* 0x0000001b0e0f7212 */ /* 0x040fe400078e3cff */
[----:B------:R-:W-:-:S02]  /*6230*/  LOP3.LUT R14, R14, R26, RZ, 0x3c, !PT ;  /* 0x0000001a0e0e7212 */ /* 0x000fc400078e3cff */
[C---:B------:R-:W-:Y:S02]  /*6240*/  LOP3.LUT R22, R27.reuse, R22, RZ, 0x3c, !PT ;  /* 0x000000161b167212 */ /* 0x040fe400078e3cff */
[----:B------:R-:W-:Y:S02]  /*6250*/  LEA.HI R25, R27, R28, RZ, 0x1 ;  /* 0x0000001c1b197211 */ /* 0x000fe400078f08ff */
[----:B------:R-:W0:Y:S01]  /*6260*/  I2F.F64.S64 R14, R14 ;  /* 0x0000000e000e7312 */ /* 0x000e220000301c00 */
[----:B------:R-:W-:Y:S02]  /*6270*/  ISETP.GE.AND P1, PT, R22, RZ, PT ;  /* 0x000000ff1600720c */ /* 0x000fe40003f26270 */
[----:B------:R-:W-:-:S04]  /*6280*/  IADD3 R22, PT, PT, -R25, RZ, RZ ;  /* 0x000000ff19167210 */ /* 0x000fc80007ffe1ff */
[----:B------:R-:W-:Y:S01]  /*6290*/  @!P0 MOV R25, R22 ;  /* 0x0000001600198202 */ /* 0x000fe20000000f00 */
[----:B0-----:R-:W-:-:S10]  /*62a0*/  DMUL R26, R14, UR4 ;  /* 0x000000040e1a7c28 */ /* 0x001fd40008000000 */
[----:B------:R-:W0:Y:S02]  /*62b0*/  F2F.F32.F64 R26, R26 ;  /* 0x0000001a001a7310 */ /* 0x000e240000301000 */
[----:B0-----:R-:W-:-:S07]  /*62c0*/  FSEL R28, -R26, R26, !P1 ;  /* 0x0000001a1a1c7208 */ /* 0x001fce0004800100 */
.L_x_81:
[----:B------:R-:W-:Y:S05]  /*62d0*/  BSYNC.RECONVERGENT B2 ;  /* 0x0000000000027941 */ /* 0x000fea0003800200 */
.L_x_80:
[----:B------:R-:W-:Y:S01]  /*62e0*/  HFMA2 R14, -RZ, RZ, 0.487060546875, -0.0625 ;  /* 0x37cbac00ff0e7431 */ /* 0x000fe200000001ff */
[C---:B------:R-:W-:Y:S01]  /*62f0*/  LOP3.LUT R22, R25.reuse, 0x1, RZ, 0xc0, !PT ;  /* 0x0000000119167812 */ /* 0x040fe200078ec0ff */
[----:B------:R-:W-:Y:S01]  /*6300*/  FMUL R15, R28, R28 ;  /* 0x0000001c1c0f7220 */ /* 0x000fe20000400000 */
[----:B------:R-:W-:Y:S02]  /*6310*/  HFMA2 R26, -RZ, RZ, 1.541015625, -0.052001953125 ;  /* 0x3e2aaaa8ff1a7431 */ /* 0x000fe400000001ff */
[----:B------:R-:W-:Y:S01]  /*6320*/  VIADD R25, R25, 0x1 ;  /* 0x0000000119197836 */ /* 0x000fe20000000000 */
[----:B------:R-:W-:Y:S02]  /*6330*/  ISETP.NE.U32.AND P0, PT, R22, 0x1, PT ;  /* 0x000000011600780c */ /* 0x000fe40003f05070 */
[----:B------:R-:W-:Y:S02]  /*6340*/  MOV R22, 0x3c0885e4 ;  /* 0x3c0885e400167802 */ /* 0x000fe40000000f00 */
[----:B------:R-:W-:Y:S01]  /*6350*/  IADD3 R23, PT, PT, R23, 0x1, RZ ;  /* 0x0000000117177810 */ /* 0x000fe20007ffe0ff */
[----:B------:R-:W-:Y:S01]  /*6360*/  FFMA R14, R15, R14, -0.0013887860113754868507 ;  /* 0xbab607ed0f0e7423 */ /* 0x000fe2000000000e */
[----:B------:R-:W-:-:S02]  /*6370*/  FSEL R22, R22, 0.041666727513074874878, !P0 ;  /* 0x3d2aaabb16167808 */ /* 0x000fc40004000000 */
[----:B------:R-:W-:Y:S02]  /*6380*/  FSEL R26, -R26, -0.4999999701976776123, !P0 ;  /* 0xbeffffff1a1a7808 */ /* 0x000fe40004000100 */
[----:B------:R-:W-:Y:S02]  /*6390*/  FSEL R14, R14, -0.00019574658654164522886, P0 ;  /* 0xb94d41530e0e7808 */ /* 0x000fe40000000000 */
[----:B------:R-:W-:-:S03]  /*63a0*/  LOP3.LUT P1, RZ, R25, 0x2, RZ, 0xc0, !PT ;  /* 0x0000000219ff7812 */ /* 0x000fc6000782c0ff */
        /* <DEDUP_REMOVED lines=9> */
.L_x_79:
[----:B------:R-:W-:Y:S05]  /*6440*/  BSYNC.RECONVERGENT B1 ;  /* 0x0000000000017941 */ /* 0x000fea0003800200 */
.L_x_78:
        /* <DEDUP_REMOVED lines=15> */
.L_x_87:
[----:B------:R-:W-:Y:S05]  /*6540*/  BSYNC.RECONVERGENT B1 ;  /* 0x0000000000017941 */ /* 0x000fea0003800200 */
.L_x_86:
[----:B------:R-:W-:Y:S01]  /*6550*/  BSSY.RECONVERGENT B1, `(.L_x_88) ;  /* 0x000009f000017945 */ /* 0x000fe20003800200 */
[----:B------:R-:W-:-:S03]  /*6560*/  CS2R R20, SRZ ;  /* 0x0000000000147805 */ /* 0x000fc6000001ff00 */
[----:B------:R-:W-:Y:S05]  /*6570*/  @P3 BRA `(.L_x_89) ;  /* 0x0000000800703947 */ /* 0x000fea0003800000 */
[----:B------:R-:W-:Y:S02]  /*6580*/  CS2R R20, SRZ ;  /* 0x0000000000147805 */ /* 0x000fe4000001ff00 */
[----:B------:R-:W-:-:S07]  /*6590*/  MOV R23, R3 ;  /* 0x0000000300177202 */ /* 0x000fce0000000f00 */
.L_x_95:
[----:B------:R-:W0:Y:S01]  /*65a0*/  LDC.64 R14, c[0x0][0x380] ;  /* 0x0000e000ff0e7b82 */ /* 0x000e220000000a00 */
[----:B------:R-:W1:Y:S01]  /*65b0*/  LDCU.64 UR4, c[0x0][0x390] ;  /* 0x00007200ff0477ac */ /* 0x000e620008000a00 */
[----:B0-----:R-:W-:-:S05]  /*65c0*/  IMAD.WIDE.U32 R14, R23, 0x4, R14 ;  /* 0x00000004170e7825 */ /* 0x001fca00078e000e */
[----:B------:R-:W2:Y:S01]  /*65d0*/  LDG.E R27, desc[UR8][R14.64] ;  /* 0x000000080e1b7981 */ /* 0x000ea2000c1e1900 */
[----:B------:R-:W-:Y:S01]  /*65e0*/  HFMA2 R22, -RZ, RZ, 0.96630859375, -0.0022525787353515625 ;  /* 0x3bbb989dff167431 */ /* 0x000fe200000001ff */
[----:B-1----:R-:W-:Y:S01]  /*65f0*/  ISETP.NE.U32.AND P0, PT, RZ, UR4, PT ;  /* 0x00000004ff007c0c */ /* 0x002fe2000bf05070 */
[----:B------:R-:W-:-:S03]  /*6600*/  HFMA2 R26, -RZ, RZ, 1.875, 0 ;  /* 0x3f800000ff1a7431 */ /* 0x000fc600000001ff */
[----:B------:R-:W-:-:S13]  /*6610*/  ISETP.NE.AND.EX P0, PT, RZ, UR5, PT, P0 ;  /* 0x00000005ff007c0c */ /* 0x000fda000bf05300 */
[----:B------:R-:W0:Y:S02]  /*6620*/  @P0 LDC.64 R28, c[0x0][0x390] ;  /* 0x0000e400ff1c0b82 */ /* 0x000e240000000a00 */
[----:B0-----:R-:W-:-:S05]  /*6630*/  @P0 IMAD.WIDE.U32 R28, R23, 0x4, R28 ;  /* 0x00000004171c0825 */ /* 0x001fca00078e001c */
[----:B------:R-:W3:Y:S01]  /*6640*/  @P0 LDG.E R26, desc[UR8][R28.64] ;  /* 0x000000081c1a0981 */ /* 0x000ee2000c1e1900 */
[----:B--2---:R-:W-:-:S04]  /*6650*/  FADD R25, -R0, R27 ;  /* 0x0000001b00197221 */ /* 0x004fc80000000100 */
[----:B------:R-:W-:-:S04]  /*6660*/  FMUL R25, R4, R25 ;  /* 0x0000001904197220 */ /* 0x000fc80000400000 */
[----:B------:R-:W-:-:S04]  /*6670*/  FMUL R24, R25, -R25 ;  /* 0x8000001919187220 */ /* 0x000fc80000400000 */
[----:B------:R-:W-:Y:S01]  /*6680*/  FFMA.SAT R25, R24, R22, 0.5 ;  /* 0x3f00000018197423 */ /* 0x000fe20000002016 */
[----:B------:R-:W-:-:S05]  /*6690*/  MOV R22, 0x437c0000 ;  /* 0x437c000000167802 */ /* 0x000fca0000000f00 */
[----:B------:R-:W-:-:S04]  /*66a0*/  FFMA.RM R25, R25, R22, 12582913 ;  /* 0x4b40000119197423 */ /* 0x000fc80000004016 */
[----:B------:R-:W-:-:S04]  /*66b0*/  FADD R15, R25, -12583039 ;  /* 0xcb40007f190f7421 */ /* 0x000fc80000000000 */
[----:B------:R-:W-:-:S04]  /*66c0*/  FFMA R15, R24, 1.4426950216293334961, -R15 ;  /* 0x3fb8aa3b180f7823 */ /* 0x000fc8000000080f */
[----:B------:R-:W-:Y:S02]  /*66d0*/  FFMA R24, R24, 1.925963033500011079e-08, R15 ;  /* 0x32a5706018187823 */ /* 0x000fe4000000000f */
[----:B------:R-:W0:Y:S02]  /*66e0*/  LDC.64 R14, c[0x0][0x388] ;  /* 0x0000e200ff0e7b82 */ /* 0x000e240000000a00 */
[----:B0-----:R-:W-:-:S06]  /*66f0*/  IMAD.WIDE.U32 R14, R23, 0x4, R14 ;  /* 0x00000004170e7825 */ /* 0x001fcc00078e000e */
[----:B------:R-:W2:Y:S01]  /*6700*/  LDG.E R14, desc[UR8][R14.64] ;  /* 0x000000080e0e7981 */ /* 0x000ea2000c1e1900 */
[----:B------:R-:W-:-:S04]  /*6710*/  FMUL R22, R2, 6.2831854820251464844 ;  /* 0x40c90fdb02167820 */ /* 0x000fc80000400000 */
[----:B------:R-:W-:Y:S02]  /*6720*/  FMUL R22, R27, R22 ;  /* 0x000000161b167220 */ /* 0x000fe40000400000 */
[----:B------:R0:W1:Y:S02]  /*6730*/  MUFU.EX2 R27, R24 ;  /* 0x00000018001b7308 */ /* 0x0000640000000800 */
[----:B0-----:R-:W-:-:S06]  /*6740*/  FMUL R24, R22, 0.63661974668502807617 ;  /* 0x3f22f98316187820 */ /* 0x001fcc0000400000 */
[----:B------:R-:W0:Y:S01]  /*6750*/  F2I.NTZ R24, R24 ;  /* 0x0000001800187305 */ /* 0x000e220000203100 */
[----:B------:R-:W-:Y:S01]  /*6760*/  IMAD.SHL.U32 R25, R25, 0x800000, RZ ;  /* 0x0080000019197824 */ /* 0x000fe200078e00ff */
[----:B------:R-:W-:-:S03]  /*6770*/  FSETP.GE.AND P0, PT, |R22|, 105615, PT ;  /* 0x47ce47801600780b */ /* 0x000fc60003f06200 */
[----:B-1----:R-:W-:-:S04]  /*6780*/  FMUL R25, R27, R25 ;  /* 0x000000191b197220 */ /* 0x002fc80000400000 */
[----:B---3--:R-:W-:Y:S01]  /*6790*/  FMUL R25, R25, R26 ;  /* 0x0000001a19197220 */ /* 0x008fe20000400000 */
[----:B0-----:R-:W-:-:S05]  /*67a0*/  I2FP.F32.S32 R27, R24 ;  /* 0x00000018001b7245 */ /* 0x001fca0000201400 */
[C---:B------:R-:W-:Y:S01]  /*67b0*/  FFMA R26, R27.reuse, -1.5707962512969970703, R22 ;  /* 0xbfc90fda1b1a7823 */ /* 0x040fe20000000016 */
[----:B------:R-:W-:Y:S03]  /*67c0*/  BSSY.RECONVERGENT B2, `(.L_x_90) ;  /* 0x0000061000027945 */ /* 0x000fe60003800200 */
[----:B------:R-:W-:Y:S01]  /*67d0*/  FFMA R26, R27, -7.5497894158615963534e-08, R26 ;  /* 0xb3a221681b1a7823 */ /* 0x000fe2000000001a */
[----:B------:R-:W-:-:S03]  /*67e0*/  FADD R21, R25, R21 ;  /* 0x0000001519157221 */ /* 0x000fc60000000000 */
[----:B------:R-:W-:Y:S01]  /*67f0*/  FFMA R28, R27, -5.3903029534742383927e-15, R26 ;  /* 0xa7c234c51b1c7823 */ /* 0x000fe2000000001a */
[----:B--2---:R-:W-:Y:S01]  /*6800*/  FMUL R25, R25, R14 ;  /* 0x0000000e19197220 */ /* 0x004fe20000400000 */
[----:B------:R-:W-:Y:S06]  /*6810*/  @!P0 BRA `(.L_x_91) ;  /* 0x00000004006c8947 */ /* 0x000fec0003800000 */
[----:B------:R-:W-:-:S13]  /*6820*/  FSETP.NEU.AND P0, PT, |R22|, +INF , PT ;  /* 0x7f8000001600780b */ /* 0x000fda0003f0d200 */
[----:B------:R-:W-:Y:S01]  /*6830*/  @!P0 FMUL R28, RZ, R22 ;  /* 0x00000016ff1c8220 */ /* 0x000fe20000400000 */
[----:B------:R-:W-:Y:S01]  /*6840*/  @!P0 MOV R24, RZ ;  /* 0x000000ff00188202 */ /* 0x000fe20000000f00 */
[----:B------:R-:W-:Y:S06]  /*6850*/  @!P0 BRA `(.L_x_91) ;  /* 0x00000004005c8947 */ /* 0x000fec0003800000 */
[----:B------:R-:W-:Y:S01]  /*6860*/  SHF.L.U32 R24, R22, 0x8, RZ ;  /* 0x0000000816187819 */ /* 0x000fe200000006ff */
[----:B------:R-:W-:Y:S01]  /*6870*/  HFMA2 R27, -RZ, RZ, 0, 0 ;  /* 0x00000000ff1b7431 */ /* 0x000fe200000001ff */
[----:B------:R-:W-:Y:S01]  /*6880*/  MOV R29, RZ ;  /* 0x000000ff001d7202 */ /* 0x000fe20000000f00 */
[----:B------:R-:W-:Y:S01]  /*6890*/  UMOV UR4, URZ ;  /* 0x000000ff00047c82 */ /* 0x000fe20008000000 */
[----:B------:R-:W-:-:S07]  /*68a0*/  LOP3.LUT R24, R24, 0x80000000, RZ, 0xfc, !PT ;  /* 0x8000000018187812 */ /* 0x000fce00078efcff */
.L_x_92:
[----:B------:R-:W0:Y:S02]  /*68b0*/  LDC.64 R14, c[0x4][RZ] ;  /* 0x01000000ff0e7b82 */ /* 0x000e240000000a00 */
[----:B0-----:R-:W-:-:S06]  /*68c0*/  IMAD.WIDE.U32 R14, R27, 0x4, R14 ;  /* 0x000000041b0e7825 */ /* 0x001fcc00078e000e */
[----:B------:R-:W2:Y:S01]  /*68d0*/  LDG.E.CONSTANT R15, desc[UR8][R14.64] ;  /* 0x000000080e0f7981 */ /* 0x000ea2000c1e9900 */
[C---:B------:R-:W-:Y:S01]  /*68e0*/  IMAD.SHL.U32 R26, R27.reuse, 0x4, RZ ;  /* 0x000000041b1a7824 */ /* 0x040fe200078e00ff */
[----:B------:R-:W-:-:S04]  /*68f0*/  IADD3 R27, PT, PT, R27, 0x1, RZ ;  /* 0x000000011b1b7810 */ /* 0x000fc80007ffe0ff */
[C---:B------:R-:W-:Y:S02]  /*6900*/  ISETP.EQ.AND P1, PT, R26.reuse, RZ, PT ;  /* 0x000000ff1a00720c */ /* 0x040fe40003f22270 */
[C---:B------:R-:W-:Y:S02]  /*6910*/  ISETP.EQ.AND P2, PT, R26.reuse, 0x4, PT ;  /* 0x000000041a00780c */ /* 0x040fe40003f42270 */
[C---:B------:R-:W-:Y:S02]  /*6920*/  ISETP.EQ.AND P3, PT, R26.reuse, 0x8, PT ;  /* 0x000000081a00780c */ /* 0x040fe40003f62270 */
[C---:B------:R-:W-:Y:S02]  /*6930*/  ISETP.EQ.AND P4, PT, R26.reuse, 0xc, PT ;  /* 0x0000000c1a00780c */ /* 0x040fe40003f82270 */
        /* <DEDUP_REMOVED lines=29> */
[-C--:B------:R-:W-:Y:S02]  /*6b10*/  @P4 MOV R15, R9.reuse ;  /* 0x00000009000f4202 */ /* 0x080fe40000000f00 */
[----:B------:R-:W-:Y:S02]  /*6b20*/  ISETP.EQ.AND P4, PT, R26, 0x4, PT ;  /* 0x000000041a00780c */ /* 0x000fe40003f82270 */
[----:B------:R-:W-:Y:S01]  /*6b30*/  @P2 MOV R24, R9 ;  /* 0x0000000900182202 */ /* 0x000fe20000000f00 */
[----:B------:R-:W-:Y:S01]  /*6b40*/  @P1 IMAD.MOV.U32 R24, RZ, RZ, R10 ;  /* 0x000000ffff181224 */ /* 0x000fe200078e000a */
[----:B------:R-:W-:-:S02]  /*6b50*/  @P2 MOV R15, R10 ;  /* 0x0000000a000f2202 */ /* 0x000fc40000000f00 */
[-C--:B------:R-:W-:Y:S02]  /*6b60*/  @P1 MOV R15, R11.reuse ;  /* 0x0000000b000f1202 */ /* 0x080fe40000000f00 */
[----:B------:R-:W-:Y:S02]  /*6b70*/  @P0 MOV R24, R11 ;  /* 0x0000000b00180202 */ /* 0x000fe40000000f00 */
[-C--:B------:R-:W-:Y:S01]  /*6b80*/  @P0 MOV R15, R12.reuse ;  /* 0x0000000c000f0202 */ /* 0x080fe20000000f00 */
[----:B------:R-:W-:Y:S01]  /*6b90*/  @P3 IMAD.MOV.U32 R15, RZ, RZ, R13 ;  /* 0x000000ffff0f3224 */ /* 0x000fe200078e000d */
[----:B------:R-:W-:Y:S02]  /*6ba0*/  @P3 MOV R24, R12 ;  /* 0x0000000c00183202 */ /* 0x000fe40000000f00 */
[----:B------:R-:W-:Y:S02]  /*6bb0*/  @P5 MOV R24, R13 ;  /* 0x0000000d00185202 */ /* 0x000fe40000000f00 */
[----:B------:R-:W-:-:S02]  /*6bc0*/  @P5 MOV R15, R29 ;  /* 0x0000001d000f5202 */ /* 0x000fc40000000f00 */
[----:B------:R-:W-:Y:S01]  /*6bd0*/  @P4 MOV R24, R29 ;  /* 0x0000001d00184202 */ /* 0x000fe20000000f00 */
[----:B------:R-:W-:Y:S06]  /*6be0*/  @!P6 BRA `(.L_x_94) ;  /* 0x00000000002ce947 */ /* 0x000fec0003800000 */
[----:B------:R-:W-:Y:S02]  /*6bf0*/  ISETP.EQ.AND P6, PT, R26, 0x8, PT ;  /* 0x000000081a00780c */ /* 0x000fe40003fc2270 */
[----:B------:R-:W-:Y:S01]  /*6c00*/  @P2 MOV R26, R7 ;  /* 0x00000007001a2202 */ /* 0x000fe20000000f00 */
[----:B------:R-:W-:Y:S01]  /*6c10*/  @P1 IMAD.MOV.U32 R26, RZ, RZ, R9 ;  /* 0x000000ffff1a1224 */ /* 0x000fe200078e0009 */
[----:B------:R-:W-:Y:S02]  /*6c20*/  @P0 MOV R26, R10 ;  /* 0x0000000a001a0202 */ /* 0x000fe40000000f00 */
[----:B------:R-:W-:Y:S02]  /*6c30*/  @P3 MOV R26, R11 ;  /* 0x0000000b001a3202 */ /* 0x000fe40000000f00 */
[----:B------:R-:W-:Y:S02]  /*6c40*/  @P5 MOV R26, R12 ;  /* 0x0000000c001a5202 */ /* 0x000fe40000000f00 */
[----:B------:R-:W-:-:S02]  /*6c50*/  @P4 MOV R26, R13 ;  /* 0x0000000d001a4202 */ /* 0x000fc40000000f00 */
[----:B------:R-:W-:Y:S01]  /*6c60*/  LOP3.LUT R27, R14, 0x1f, RZ, 0xc0, !PT ;  /* 0x0000001f0e1b7812 */ /* 0x000fe200078ec0ff */
[----:B------:R-:W-:-:S03]  /*6c70*/  @P6 IMAD.MOV.U32 R26, RZ, RZ, R29 ;  /* 0x000000ffff1a6224 */ /* 0x000fc600078e001d */
[-C--:B------:R-:W-:Y:S02]  /*6c80*/  SHF.L.W.U32.HI R15, R24, R27.reuse, R15 ;  /* 0x0000001b180f7219 */ /* 0x080fe40000010e0f */
[----:B------:R-:W-:-:S07]  /*6c90*/  SHF.L.W.U32.HI R24, R26, R27, R24 ;  /* 0x0000001b1a187219 */ /* 0x000fce0000010e18 */
.L_x_94:
[----:B------:R-:W-:Y:S05]  /*6ca0*/  BSYNC.RECONVERGENT B3 ;  /* 0x0000000000037941 */ /* 0x000fea0003800200 */
.L_x_93:
[C---:B------:R-:W-:Y:S01]  /*6cb0*/  SHF.L.W.U32.HI R27, R24.reuse, 0x2, R15 ;  /* 0x00000002181b7819 */ /* 0x040fe20000010e0f */
[----:B------:R-:W-:Y:S01]  /*6cc0*/  UMOV UR4, 0x54442d19 ;  /* 0x54442d1900047882 */ /* 0x000fe20000000000 */
[----:B------:R-:W-:Y:S01]  /*6cd0*/  SHF.L.U32 R14, R24, 0x2, RZ ;  /* 0x00000002180e7819 */ /* 0x000fe200000006ff */
[----:B------:R-:W-:Y:S01]  /*6ce0*/  UMOV UR5, 0x3bf921fb ;  /* 0x3bf921fb00057882 */ /* 0x000fe20000000000 */
[----:B------:R-:W-:Y:S02]  /*6cf0*/  SHF.R.S32.HI R26, RZ, 0x1f, R27 ;  /* 0x0000001fff1a7819 */ /* 0x000fe4000001141b */
[----:B------:R-:W-:Y:S02]  /*6d00*/  SHF.R.U32.HI R28, RZ, 0x1e, R15 ;  /* 0x0000001eff1c7819 */ /* 0x000fe4000001160f */
[C---:B------:R-:W-:Y:S02]  /*6d10*/  LOP3.LUT R15, R26.reuse, R27, RZ, 0x3c, !PT ;  /* 0x0000001b1a0f7212 */ /* 0x040fe400078e3cff */
[----:B------:R-:W-:-:S02]  /*6d20*/  LOP3.LUT R14, R26, R14, RZ, 0x3c, !PT ;  /* 0x0000000e1a0e7212 */ /* 0x000fc400078e3cff */
[----:B------:R-:W-:Y:S02]  /*6d30*/  ISETP.GE.AND P0, PT, R22, RZ, PT ;  /* 0x000000ff1600720c */ /* 0x000fe40003f06270 */
        /* <DEDUP_REMOVED lines=9> */
.L_x_91:
[----:B------:R-:W-:Y:S05]  /*6dd0*/  BSYNC.RECONVERGENT B2 ;  /* 0x0000000000027941 */ /* 0x000fea0003800200 */
.L_x_90:
        /* <DEDUP_REMOVED lines=22> */
.L_x_89:
[----:B------:R-:W-:Y:S05]  /*6f40*/  BSYNC.RECONVERGENT B1 ;  /* 0x0000000000017941 */ /* 0x000fea0003800200 */
.L_x_88:
        /* <DEDUP_REMOVED lines=11> */
[----:B------:R-:W-:-:S07]  /*7000*/  MOV R20, 0x7020 ;  /* 0x0000702000147802 */ /* 0x000fce0000000f00 */
[----:B------:R-:W-:Y:S05]  /*7010*/  CALL.REL.NOINC `($__internal_0_$__cuda_sm3x_div_rn_noftz_f32_slowpath) ;  /* 0x0000000c00887944 */ /* 0x000fea0003c00000 */
[----:B------:R-:W-:-:S07]  /*7020*/  IMAD.MOV.U32 R23, RZ, RZ, R21 ;  /* 0x000000ffff177224 */ /* 0x000fce00078e0015 */
.L_x_97:
[----:B------:R-:W-:Y:S05]  /*7030*/  BSYNC.RECONVERGENT B1 ;  /* 0x0000000000017941 */ /* 0x000fea0003800200 */
.L_x_96:
[----:B------:R-:W-:Y:S01]  /*7040*/  BSSY.RECONVERGENT B1, `(.L_x_98) ;  /* 0x00000a2000017945 */ /* 0x000fe20003800200 */
[----:B------:R-:W-:-:S03]  /*7050*/  CS2R R20, SRZ ;  /* 0x0000000000147805 */ /* 0x000fc6000001ff00 */
[----:B------:R-:W-:Y:S05]  /*7060*/  @P3 BRA `(.L_x_99) ;  /* 0x00000008007c3947 */ /* 0x000fea0003800000 */
[----:B------:R-:W-:Y:S01]  /*7070*/  FMUL R2, R2, 6.2831854820251464844 ;  /* 0x40c90fdb02027820 */ /* 0x000fe20000400000 */
[----:B------:R-:W-:-:S07]  /*7080*/  CS2R R20, SRZ ;  /* 0x0000000000147805 */ /* 0x000fce000001ff00 */
.L_x_105:
        /* <DEDUP_REMOVED lines=10> */
[----:B------:R0:W3:Y:S01]  /*7130*/  @P0 LDG.E R26, desc[UR8][R28.64] ;  /* 0x000000081c1a0981 */ /* 0x0000e2000c1e1900 */
[----:B--2---:R-:W-:-:S04]  /*7140*/  FADD R27, -R0, R25 ;  /* 0x00000019001b7221 */ /* 0x004fc80000000100 */
[----:B------:R-:W-:-:S04]  /*7150*/  FMUL R27, R4, R27 ;  /* 0x0000001b041b7220 */ /* 0x000fc80000400000 */
[----:B------:R-:W-:Y:S01]  /*7160*/  FMUL R22, R27, -R27 ;  /* 0x8000001b1b167220 */ /* 0x000fe20000400000 */
[----:B------:R-:W-:-:S03]  /*7170*/  MOV R27, 0x437c0000 ;  /* 0x437c0000001b7802 */ /* 0x000fc60000000f00 */
[----:B------:R-:W-:-:S04]  /*7180*/  FFMA.SAT R24, R22, R24, 0.5 ;  /* 0x3f00000016187423 */ /* 0x000fc80000002018 */
[----:B------:R-:W-:-:S04]  /*7190*/  FFMA.RM R24, R24, R27, 12582913 ;  /* 0x4b40000118187423 */ /* 0x000fc8000000401b */
[----:B------:R-:W-:-:S04]  /*71a0*/  FADD R15, R24, -12583039 ;  /* 0xcb40007f180f7421 */ /* 0x000fc80000000000 */
[----:B------:R-:W-:-:S04]  /*71b0*/  FFMA R15, R22, 1.4426950216293334961, -R15 ;  /* 0x3fb8aa3b160f7823 */ /* 0x000fc8000000080f */
[----:B------:R-:W-:Y:S02]  /*71c0*/  FFMA R22, R22, 1.925963033500011079e-08, R15 ;  /* 0x32a5706016167823 */ /* 0x000fe4000000000f */
[----:B------:R-:W1:Y:S02]  /*71d0*/  LDC.64 R14, c[0x0][0x388] ;  /* 0x0000e200ff0e7b82 */ /* 0x000e640000000a00 */
[----:B-1----:R-:W-:-:S06]  /*71e0*/  IMAD.WIDE.U32 R14, R3, 0x4, R14 ;  /* 0x00000004030e7825 */ /* 0x002fcc00078e000e */
[----:B------:R-:W2:Y:S01]  /*71f0*/  LDG.E R14, desc[UR8][R14.64] ;  /* 0x000000080e0e7981 */ /* 0x000ea2000c1e1900 */
[----:B0-----:R-:W-:Y:S02]  /*7200*/  FMUL R28, R2, R25 ;  /* 0x00000019021c7220 */ /* 0x001fe40000400000 */
[----:B------:R0:W1:Y:S02]  /*7210*/  MUFU.EX2 R25, R22 ;  /* 0x0000001600197308 */ /* 0x0000640000000800 */
[----:B0-----:R-:W-:-:S06]  /*7220*/  FMUL R22, R28, 0.63661974668502807617 ;  /* 0x3f22f9831c167820 */ /* 0x001fcc0000400000 */
[----:B------:R-:W0:Y:S01]  /*7230*/  F2I.NTZ R22, R22 ;  /* 0x0000001600167305 */ /* 0x000e220000203100 */
[----:B------:R-:W-:Y:S02]  /*7240*/  SHF.L.U32 R24, R24, 0x17, RZ ;  /* 0x0000001718187819 */ /* 0x000fe400000006ff */
[----:B------:R-:W-:-:S03]  /*7250*/  FSETP.GE.AND P0, PT, |R28|, 105615, PT ;  /* 0x47ce47801c00780b */ /* 0x000fc60003f06200 */
[----:B-1----:R-:W-:Y:S01]  /*7260*/  FMUL R25, R25, R24 ;  /* 0x0000001819197220 */ /* 0x002fe20000400000 */
[----:B0-----:R-:W-:-:S05]  /*7270*/  I2FP.F32.S32 R27, R22 ;  /* 0x00000016001b7245 */ /* 0x001fca0000201400 */
[----:B------:R-:W-:Y:S01]  /*7280*/  FFMA R24, R27, -1.5707962512969970703, R28 ;  /* 0xbfc90fda1b187823 */ /* 0x000fe2000000001c */
[----:B---3--:R-:W-:Y:S01]  /*7290*/  FMUL R25, R25, R26 ;  /* 0x0000001a19197220 */ /* 0x008fe20000400000 */
[----:B------:R-:W-:Y:S02]  /*72a0*/  BSSY.RECONVERGENT B2, `(.L_x_100) ;  /* 0x0000065000027945 */ /* 0x000fe40003800200 */
[----:B------:R-:W-:Y:S01]  /*72b0*/  FFMA R24, R27, -7.5497894158615963534e-08, R24 ;  /* 0xb3a221681b187823 */ /* 0x000fe20000000018 */
[----:B------:R-:W-:-:S03]  /*72c0*/  FADD R21, R25, R21 ;  /* 0x0000001519157221 */ /* 0x000fc60000000000 */
[----:B------:R-:W-:Y:S01]  /*72d0*/  FFMA R26, R27, -5.3903029534742383927e-15, R24 ;  /* 0xa7c234c51b1a7823 */ /* 0x000fe20000000018 */
[----:B--2---:R-:W-:Y:S01]  /*72e0*/  FMUL R27, R25, R14 ;  /* 0x0000000e191b7220 */ /* 0x004fe20000400000 */
        /* <DEDUP_REMOVED lines=8> */
[----:B------:R-:W0:Y:S01]  /*7370*/  LDCU.64 UR6, c[0x4][URZ] ;  /* 0x01000000ff0677ac */ /* 0x000e220008000a00 */
[----:B------:R-:W-:Y:S01]  /*7380*/  LOP3.LUT R22, R22, 0x80000000, RZ, 0xfc, !PT ;  /* 0x8000000016167812 */ /* 0x000fe200078efcff */
[----:B------:R-:W-:Y:S01]  /*7390*/  UMOV UR5, URZ ;  /* 0x000000ff00057c82 */ /* 0x000fe20008000000 */
[----:B------:R-:W-:-:S05]  /*73a0*/  UMOV UR4, URZ ;  /* 0x000000ff00047c82 */ /* 0x000fca0008000000 */
.L_x_102:
[----:B0-----:R-:W-:Y:S01]  /*73b0*/  IMAD.U32 R15, RZ, RZ, UR7 ;  /* 0x00000007ff0f7e24 */ /* 0x001fe2000f8e00ff */
[----:B------:R-:W-:-:S05]  /*73c0*/  MOV R14, UR6 ;  /* 0x00000006000e7c02 */ /* 0x000fca0008000f00 */
[----:B------:R-:W2:Y:S01]  /*73d0*/  LDG.E.CONSTANT R15, desc[UR8][R14.64] ;  /* 0x000000080e0f7981 */ /* 0x000ea2000c1e9900 */
[----:B------:R-:W-:Y:S01]  /*73e0*/  UIADD3 UR4, UPT, UPT, UR4, 0x1, URZ ;  /* 0x0000000104047890 */ /* 0x000fe2000fffe0ff */
[C---:B------:R-:W-:Y:S01]  /*73f0*/  ISETP.EQ.AND P1, PT, R26.reuse, 0x4, PT ;  /* 0x000000041a00780c */ /* 0x040fe20003f22270 */
[----:B------:R-:W-:Y:S01]  /*7400*/  UIADD3 UR6, UP1, UPT, UR6, 0x4, URZ ;  /* 0x0000000406067890 */ /* 0x000fe2000ff3e0ff */
[C---:B------:R-:W-:Y:S01]  /*7410*/  ISETP.EQ.AND P2, PT, R26.reuse, 0x8, PT ;  /* 0x000000081a00780c */ /* 0x040fe20003f42270 */
[----:B------:R-:W-:Y:S01]  /*7420*/  UISETP.NE.AND UP0, UPT, UR4, 0x6, UPT ;  /* 0x000000060400788c */ /* 0x000fe2000bf05270 */
[C---:B------:R-:W-:Y:S01]  /*7430*/  ISETP.EQ.AND P3, PT, R26.reuse, 0xc, PT ;  /* 0x0000000c1a00780c */ /* 0x040fe20003f62270 */
[----:B------:R-:W-:Y:S01]  /*7440*/  UIADD3.X UR7, UPT, UPT, URZ, UR7, URZ, UP1, !UPT ;  /* 0x00000007ff077290 */ /* 0x000fe20008ffe4ff */
[C---:B------:R-:W-:Y:S02]  /*7450*/  ISETP.EQ.AND P4, PT, R26.reuse, 0x10, PT ;  /* 0x000000101a00780c */ /* 0x040fe40003f82270 */
[----:B------:R-:W-:Y:S01]  /*7460*/  ISETP.EQ.AND P5, PT, R26, 0x14, PT ;  /* 0x000000141a00780c */ /* 0x000fe20003fa2270 */
[----:B--2---:R-:W-:-:S03]  /*7470*/  IMAD.WIDE.U32 R24, R15, R22, RZ ;  /* 0x000000160f187225 */ /* 0x004fc600078e00ff */
[----:B------:R-:W-:-:S04]  /*7480*/  IADD3 R24, P0, PT, R24, R29, RZ ;  /* 0x0000001d18187210 */ /* 0x000fc80007f1e0ff */
[----:B------:R-:W-:-:S03]  /*7490*/  IADD3.X R29, PT, PT, R25, UR5, RZ, P0, !PT ;  /* 0x00000005191d7c10 */ /* 0x000fc600087fe4ff */
[----:B------:R-:W-:Y:S01]  /*74a0*/  @P4 IMAD.MOV.U32 R12, RZ, RZ, R24 ;  /* 0x000000ffff0c4224 */ /* 0x000fe200078e0018 */
[C---:B------:R-:W-:Y:S02]  /*74b0*/  ISETP.EQ.AND P0, PT, R26.reuse, RZ, PT ;  /* 0x000000ff1a00720c */ /* 0x040fe40003f02270 */
[-C--:B------:R-:W-:Y:S02]  /*74c0*/  @P1 MOV R9, R24.reuse ;  /* 0x0000001800091202 */ /* 0x080fe40000000f00 */
[-C--:B------:R-:W-:Y:S02]  /*74d0*/  @P2 MOV R10, R24.reuse ;  /* 0x00000018000a2202 */ /* 0x080fe40000000f00 */
[-C--:B------:R-:W-:Y:S02]  /*74e0*/  @P3 MOV R11, R24.reuse ;  /* 0x00000018000b3202 */ /* 0x080fe40000000f00 */
[----:B------:R-:W-:Y:S02]  /*74f0*/  @P5 MOV R13, R24 ;  /* 0x00000018000d5202 */ /* 0x000fe40000000f00 */
[----:B------:R-:W-:-:S03]  /*7500*/  IADD3 R26, PT, PT, R26, 0x4, RZ ;  /* 0x000000041a1a7810 */ /* 0x000fc60007ffe0ff */
[----:B------:R-:W-:Y:S01]  /*7510*/  @P0 MOV R7, R24 ;  /* 0x0000001800070202 */ /* 0x000fe20000000f00 */
[----:B------:R-:W-:Y:S06]  /*7520*/  BRA.U UP0, `(.L_x_102) ;  /* 0xfffffffd00a07547 */ /* 0x000fec000b83ffff */
        /* <DEDUP_REMOVED lines=41> */
.L_x_104:
[----:B------:R-:W-:Y:S05]  /*77c0*/  BSYNC.RECONVERGENT B3 ;  /* 0x0000000000037941 */ /* 0x000fea0003800200 */
.L_x_103:
        /* <DEDUP_REMOVED lines=18> */
.L_x_101:
[----:B------:R-:W-:Y:S05]  /*78f0*/  BSYNC.RECONVERGENT B2 ;  /* 0x0000000000027941 */ /* 0x000fea0003800200 */
.L_x_100:
        /* <DEDUP_REMOVED lines=22> */
.L_x_99:
[----:B------:R-:W-:Y:S05]  /*7a60*/  BSYNC.RECONVERGENT B1 ;  /* 0x0000000000017941 */ /* 0x000fea0003800200 */
.L_x_98:
[----:B------:R-:W0:Y:S01]  /*7a70*/  MUFU.RCP R0, R21 ;  /* 0x0000001500007308 */ /* 0x000e220000001000 */
[----:B------:R-:W-:Y:S01]  /*7a80*/  BSSY.RECONVERGENT B1, `(.L_x_106) ;  /* 0x000000d000017945 */ /* 0x000fe20003800200 */
[----:B------:R-:W-:-:S06]  /*7a90*/  FFMA R23, R16, -R5, R23 ;  /* 0x8000000510177223 */ /* 0x000fcc0000000017 */
        /* <DEDUP_REMOVED lines=11> */
.L_x_107:
[----:B------:R-:W-:Y:S05]  /*7b50*/  BSYNC.RECONVERGENT B1 ;  /* 0x0000000000017941 */ /* 0x000fea0003800200 */
.L_x_106:
[-C--:B------:R-:W-:Y:S01]  /*7b60*/  FMUL R3, R16, R16.reuse ;  /* 0x0000001010037220 */ /* 0x080fe20000400000 */
[C---:B------:R-:W-:Y:S01]  /*7b70*/  FMUL R16, R17.reuse, R16 ;  /* 0x0000001011107220 */ /* 0x040fe20000400000 */
[C---:B------:R-:W-:Y:S01]  /*7b80*/  FADD R2, R18.reuse, 1 ;  /* 0x3f80000012027421 */ /* 0x040fe20000000000 */
[----:B------:R-:W-:Y:S01]  /*7b90*/  FADD R18, -R18, 1 ;  /* 0x3f80000012127421 */ /* 0x000fe20000000100 */
[----:B------:R-:W-:Y:S01]  /*7ba0*/  FMUL R7, R17, R17 ;  /* 0x0000001111077220 */ /* 0x000fe20000400000 */
[----:B------:R-:W-:Y:S01]  /*7bb0*/  FFMA R16, R19, 0.5, -R16 ;  /* 0x3f00000013107823 */ /* 0x000fe20000000810 */
[----:B------:R-:W-:Y:S01]  /*7bc0*/  FFMA R3, R2, 0.5, -R3 ;  /* 0x3f00000002037823 */ /* 0x000fe20000000803 */
[-C--:B------:R-:W-:Y:S01]  /*7bd0*/  FFMA R0, R17, -R5.reuse, R0 ;  /* 0x8000000511007223 */ /* 0x080fe20000000000 */
[----:B------:R-:W-:Y:S01]  /*7be0*/  FFMA R18, R18, 0.5, -R7 ;  /* 0x3f00000012127823 */ /* 0x000fe20000000807 */
[C---:B------:R-:W-:Y:S01]  /*7bf0*/  FMUL R2, R16.reuse, R16 ;  /* 0x0000001010027220 */ /* 0x040fe20000400000 */
[----:B------:R-:W-:Y:S01]  /*7c00*/  FFMA R7, -R5, R5, R8 ;  /* 0x0000000505077223 */ /* 0x000fe20000000108 */
[----:B------:R-:W-:Y:S01]  /*7c10*/  FADD R16, R16, R16 ;  /* 0x0000001010107221 */ /* 0x000fe20000000000 */
[----:B------:R-:W-:Y:S01]  /*7c20*/  BSSY.RECONVERGENT B1, `(.L_x_108) ;  /* 0x0000014000017945 */ /* 0x000fe20003800200 */
[-C--:B------:R-:W-:Y:S01]  /*7c30*/  FFMA R2, R3, R18.reuse, -R2 ;  /* 0x0000001203027223 */ /* 0x080fe20000000802 */
[----:B------:R-:W-:Y:S01]  /*7c40*/  FMUL R3, R0, R3 ;  /* 0x0000000300037220 */ /* 0x000fe20000400000 */
[C---:B------:R-:W-:Y:S01]  /*7c50*/  FMUL R18, R23.reuse, R18 ;  /* 0x0000001217127220 */ /* 0x040fe20000400000 */
[----:B------:R-:W-:Y:S01]  /*7c60*/  FMUL R14, R23, R16 ;  /* 0x00000010170e7220 */ /* 0x000fe20000400000 */
[----:B------:R-:W-:Y:S01]  /*7c70*/  FMUL R21, R2, R7 ;  /* 0x0000000702157220 */ /* 0x000fe20000400000 */
[----:B------:R-:W-:-:S03]  /*7c80*/  FMUL R2, R0, R3 ;  /* 0x0000000300027220 */ /* 0x000fc60000400000 */
[----:B------:R-:W0:Y:S01]  /*7c90*/  MUFU.RCP R4, R21 ;  /* 0x0000001500047308 */ /* 0x000e220000001000 */
[----:B------:R-:W-:-:S04]  /*7ca0*/  FFMA R23, R23, R18, R2 ;  /* 0x0000001217177223 */ /* 0x000fc80000000002 */
[----:B------:R-:W-:-:S04]  /*7cb0*/  FFMA R14, R0, -R14, R23 ;  /* 0x8000000e000e7223 */ /* 0x000fc80000000017 */
[----:B------:R-:W1:Y:S01]  /*7cc0*/  FCHK P0, R14, R21 ;  /* 0x000000150e007302 */ /* 0x000e620000000000 */
[----:B0-----:R-:W-:-:S04]  /*7cd0*/  FFMA R3, -R21, R4, 1 ;  /* 0x3f80000015037423 */ /* 0x001fc80000000104 */
[----:B------:R-:W-:-:S04]  /*7ce0*/  FFMA R3, R4, R3, R4 ;  /* 0x0000000304037223 */ /* 0x000fc80000000004 */
[----:B------:R-:W-:-:S04]  /*7cf0*/  FFMA R0, R14, R3, RZ ;  /* 0x000000030e007223 */ /* 0x000fc800000000ff */
[----:B------:R-:W-:-:S04]  /*7d00*/  FFMA R2, -R21, R0, R14 ;  /* 0x0000000015027223 */ /* 0x000fc8000000010e */
[----:B------:R-:W-:Y:S01]  /*7d10*/  FFMA R0, R3, R2, R0 ;  /* 0x0000000203007223 */ /* 0x000fe20000000000 */
[----:B-1----:R-:W-:Y:S06]  /*7d20*/  @!P0 BRA `(.L_x_109) ;  /* 0x00000000000c8947 */ /* 0x002fec0003800000 */
[----:B------:R-:W-:-:S07]  /*7d30*/  MOV R20, 0x7d50 ;  /* 0x00007d5000147802 */ /* 0x000fce0000000f00 */
[----:B------:R-:W-:Y:S05]  /*7d40*/  CALL.REL.NOINC `($__internal_0_$__cuda_sm3x_div_rn_noftz_f32_slowpath) ;  /* 0x00000000003c7944 */ /* 0x000fea0003c00000 */
[----:B------:R-:W-:-:S07]  /*7d50*/  MOV R0, R21 ;  /* 0x0000001500007202 */ /* 0x000fce0000000f00 */
.L_x_109:
[----:B------:R-:W-:Y:S05]  /*7d60*/  BSYNC.RECONVERGENT B1 ;  /* 0x0000000000017941 */ /* 0x000fea0003800200 */
.L_x_108:
[C---:B------:R-:W-:Y:S02]  /*7d70*/  FSETP.GEU.AND P1, PT, R0.reuse, RZ, PT ;  /* 0x000000ff0000720b */ /* 0x040fe40003f2e000 */
[C---:B------:R-:W-:Y:S02]  /*7d80*/  FSETP.GT.AND P0, PT, R0.reuse, 1, PT ;  /* 0x3f8000000000780b */ /* 0x040fe40003f04000 */
[----:B------:R-:W-:-:S04]  /*7d90*/  FSEL R0, R0, RZ, P1 ;  /* 0x000000ff00007208 */ /* 0x000fc80000800000 */
[----:B------:R-:W-:-:S07]  /*7da0*/  FSEL R5, R0, RZ, !P0 ;  /* 0x000000ff00057208 */ /* 0x000fce0004000000 */
.L_x_17:
[----:B------:R-:W-:Y:S05]  /*7db0*/  BSYNC.RECONVERGENT B0 ;  /* 0x0000000000007941 */ /* 0x000fea0003800200 */
.L_x_16:
[----:B------:R-:W0:Y:S01]  /*7dc0*/  S2R R0, SR_TID.X ;  /* 0x0000000000007919 */ /* 0x000e220000002100 */
[----:B------:R-:W0:Y:S08]  /*7dd0*/  S2UR UR4, SR_CTAID.X ;  /* 0x00000000000479c3 */ /* 0x000e300000002500 */
[----:B------:R-:W0:Y:S08]  /*7de0*/  LDC R7, c[0x0][0x360] ;  /* 0x0000d800ff077b82 */ /* 0x000e300000000800 */
[----:B------:R-:W1:Y:S01]  /*7df0*/  LDC.64 R2, c[0x0][0x398] ;  /* 0x0000e600ff027b82 */ /* 0x000e620000000a00 */
[----:B0-----:R-:W-:-:S04]  /*7e00*/  IMAD R7, R7, UR4, R0 ;  /* 0x0000000407077c24 */ /* 0x001fc8000f8e0200 */
[----:B-1----:R-:W-:-:S05]  /*7e10*/  IMAD.WIDE R2, R7, 0x4, R2 ;  /* 0x0000000407027825 */ /* 0x002fca00078e0202 */
[----:B------:R-:W-:Y:S01]  /*7e20*/  STG.E desc[UR8][R2.64], R5 ;  /* 0x0000000502007986 */ /* 0x000fe2000c101908 */
[----:B------:R-:W-:Y:S05]  /*7e30*/  EXIT ;  /* 0x000000000000794d */ /* 0x000fea0003800000 */
        .weak           $__internal_0_$__cuda_sm3x_div_rn_noftz_f32_slowpath
        .type           $__internal_0_$__cuda_sm3x_div_rn_noftz_f32_slowpath,@function
        .size           $__internal_0_$__cuda_sm3x_div_rn_noftz_f32_slowpath,(.L_x_122 - $__internal_0_$__cuda_sm3x_div_rn_noftz_f32_slowpath)
$__internal_0_$__cuda_sm3x_div_rn_noftz_f32_slowpath:
[----:B------:R-:W-:Y:S01]  /*7e40*/  SHF.R.U32.HI R15, RZ, 0x17, R21 ;  /* 0x00000017ff0f7819 */ /* 0x000fe20000011615 */
[----:B------:R-:W-:Y:S01]  /*7e50*/  BSSY.RECONVERGENT B2, `(.L_x_110) ;  /* 0x0000062000027945 */ /* 0x000fe20003800200 */
[----:B------:R-:W-:Y:S02]  /*7e60*/  SHF.R.U32.HI R24, RZ, 0x17, R14 ;  /* 0x00000017ff187819 */ /* 0x000fe4000001160e */
[----:B------:R-:W-:Y:S02]  /*7e70*/  LOP3.LUT R15, R15, 0xff, RZ, 0xc0, !PT ;  /* 0x000000ff0f0f7812 */ /* 0x000fe400078ec0ff */
[----:B------:R-:W-:Y:S02]  /*7e80*/  LOP3.LUT R24, R24, 0xff, RZ, 0xc0, !PT ;  /* 0x000000ff18187812 */ /* 0x000fe400078ec0ff */
[----:B------:R-:W-:Y:S02]  /*7e90*/  IADD3 R26, PT, PT, R15, -0x1, RZ ;  /* 0xffffffff0f1a7810 */ /* 0x000fe40007ffe0ff */
[----:B------:R-:W-:-:S02]  /*7ea0*/  IADD3 R25, PT, PT, R24, -0x1, RZ ;  /* 0xffffffff18197810 */ /* 0x000fc40007ffe0ff */
[----:B------:R-:W-:-:S04]  /*7eb0*/  ISETP.GT.U32.AND P0, PT, R26, 0xfd, PT ;  /* 0x000000fd1a00780c */ /* 0x000fc80003f04070 */
[----:B------:R-:W-:-:S13]  /*7ec0*/  ISETP.GT.U32.OR P0, PT, R25, 0xfd, P0 ;  /* 0x000000fd1900780c */ /* 0x000fda0000704470 */
[----:B------:R-:W-:Y:S01]  /*7ed0*/  @!P0 MOV R22, RZ ;  /* 0x000000ff00168202 */ /* 0x000fe20000000f00 */
[----:B------:R-:W-:Y:S06]  /*7ee0*/  @!P0 BRA `(.L_x_111) ;  /* 0x00000000005c8947 */ /* 0x000fec0003800000 */
[----:B------:R-:W-:Y:S02]  /*7ef0*/  FSETP.GTU.FTZ.AND P0, PT, |R14|, +INF , PT ;  /* 0x7f8000000e00780b */ /* 0x000fe40003f1c200 */
[----:B------:R-:W-:-:S04]  /*7f00*/  FSETP.GTU.FTZ.AND P1, PT, |R21|, +INF , PT ;  /* 0x7f8000001500780b */ /* 0x000fc80003f3c200 */
[----:B------:R-:W-:-:S13]  /*7f10*/  PLOP3.LUT P0, PT, P0, P1, PT, 0xf8, 0x8f ;  /* 0x00000000008f781c */ /* 0x000fda0000703f70 */
[----:B------:R-:W-:Y:S05]  /*7f20*/  @P0 BRA `(.L_x_112) ;  /* 0x00000004004c0947 */ /* 0x000fea0003800000 */
[----:B------:R-:W-:-:S13]  /*7f30*/  LOP3.LUT P0, RZ, R21, 0x7fffffff, R14, 0xc8, !PT ;  /* 0x7fffffff15ff7812 */ /* 0x000fda000780c80e */
[----:B------:R-:W-:Y:S05]  /*7f40*/  @!P0 BRA `(.L_x_113) ;  /* 0x00000004003c8947 */ /* 0x000fea0003800000 */
[C---:B------:R-:W-:Y:S02]  /*7f50*/  FSETP.NEU.FTZ.AND P1, PT, |R14|.reuse, +INF , PT ;  /* 0x7f8000000e00780b */ /* 0x040fe40003f3d200 */
[----:B------:R-:W-:Y:S02]  /*7f60*/  FSETP.NEU.FTZ.AND P0, PT, |R21|, +INF , PT ;  /* 0x7f8000001500780b */ /* 0x000fe40003f1d200 */
[----:B------:R-:W-:-:S11]  /*7f70*/  FSETP.NEU.FTZ.AND P4, PT, |R14|, +INF , PT ;  /* 0x7f8000000e00780b */ /* 0x000fd60003f9d200 */
[----:B------:R-:W-:Y:S05]  /*7f80*/  @!P0 BRA !P1, `(.L_x_113) ;  /* 0x00000004002c8947 */ /* 0x000fea0004800000 */
[----:B------:R-:W-:-:S04]  /*7f90*/  LOP3.LUT P1, RZ, R14, 0x7fffffff, RZ, 0xc0, !PT ;  /* 0x7fffffff0eff7812 */ /* 0x000fc8000782c0ff */
[----:B------:R-:W-:-:S13]  /*7fa0*/  PLOP3.LUT P1, PT, P0, P1, PT, 0x2f, 0xf2 ;  /* 0x0000000000f2781c */ /* 0x000fda0000722577 */
[----:B------:R-:W-:Y:S05]  /*7fb0*/  @P1 BRA `(.L_x_114) ;  /* 0x0000000400181947 */ /* 0x000fea0003800000 */
[----:B------:R-:W-:-:S04]  /*7fc0*/  LOP3.LUT P0, RZ, R21, 0x7fffffff, RZ, 0xc0, !PT ;  /* 0x7fffffff15ff7812 */ /* 0x000fc8000780c0ff */
[----:B------:R-:W-:-:S13]  /*7fd0*/  PLOP3.LUT P0, PT, P4, P0, PT, 0x2f, 0xf2 ;  /* 0x0000000000f2781c */ /* 0x000fda0002700577 */
[----:B------:R-:W-:Y:S05]  /*7fe0*/  @P0 BRA `(.L_x_115) ;  /* 0x0000000400000947 */ /* 0x000fea0003800000 */
[----:B------:R-:W-:Y:S02]  /*7ff0*/  ISETP.GE.AND P0, PT, R25, RZ, PT ;  /* 0x000000ff1900720c */ /* 0x000fe40003f06270 */
[----:B------:R-:W-:-:S11]  /*8000*/  ISETP.GE.AND P1, PT, R26, RZ, PT ;  /* 0x000000ff1a00720c */ /* 0x000fd60003f26270 */
[----:B------:R-:W-:Y:S01]  /*8010*/  @P0 IMAD.MOV.U32 R22, RZ, RZ, RZ ;  /* 0x000000ffff160224 */ /* 0x000fe200078e00ff */
[----:B------:R-:W-:Y:S01]  /*8020*/  @!P0 MOV R22, 0xffffffc0 ;  /* 0xffffffc000168802 */ /* 0x000fe20000000f00 */
[----:B------:R-:W-:Y:S01]  /*8030*/  @!P0 FFMA R14, R14, 1.84467440737095516160e+19, RZ ;  /* 0x5f8000000e0e8823 */ /* 0x000fe200000000ff */
[----:B------:R-:W-:Y:S02]  /*8040*/  @!P1 FFMA R21, R21, 1.84467440737095516160e+19, RZ ;  /* 0x5f80000015159823 */ /* 0x000fe400000000ff */
[----:B------:R-:W-:-:S07]  /*8050*/  @!P1 IADD3 R22, PT, PT, R22, 0x40, RZ ;  /* 0x0000004016169810 */ /* 0x000fce0007ffe0ff */
.L_x_111:
[----:B------:R-:W-:Y:S01]  /*8060*/  LEA R26, R15, 0xc0800000, 0x17 ;  /* 0xc08000000f1a7811 */ /* 0x000fe200078eb8ff */
[----:B------:R-:W-:Y:S01]  /*8070*/  BSSY.RECONVERGENT B3, `(.L_x_116) ;  /* 0x0000036000037945 */ /* 0x000fe20003800200 */
[----:B------:R-:W-:Y:S02]  /*8080*/  IADD3 R25, PT, PT, R24, -0x7f, RZ ;  /* 0xffffff8118197810 */ /* 0x000fe40007ffe0ff */
[----:B------:R-:W-:-:S03]  /*8090*/  IADD3 R26, PT, PT, -R26, R21, RZ ;  /* 0x000000151a1a7210 */ /* 0x000fc60007ffe1ff */
[C---:B------:R-:W-:Y:S01]  /*80a0*/  IMAD R14, R25.reuse, -0x800000, R14 ;  /* 0xff800000190e7824 */ /* 0x040fe200078e020e */
[----:B------:R-:W0:Y:S01]  /*80b0*/  MUFU.RCP R28, R26 ;  /* 0x0000001a001c7308 */ /* 0x000e220000001000 */
[----:B------:R-:W-:Y:S01]  /*80c0*/  FADD.FTZ R27, -R26, -RZ ;  /* 0x800000ff1a1b7221 */ /* 0x000fe20000010100 */
[----:B------:R-:W-:-:S05]  /*80d0*/  IADD3 R25, PT, PT, R25, 0x7f, -R15 ;  /* 0x0000007f19197810 */ /* 0x000fca0007ffe80f */
[----:B------:R-:W-:Y:S02]  /*80e0*/  IMAD.IADD R25, R25, 0x1, R22 ;  /* 0x0000000119197824 */ /* 0x000fe400078e0216 */
[----:B0-----:R-:W-:-:S04]  /*80f0*/  FFMA R21, R28, R27, 1 ;  /* 0x3f8000001c157423 */ /* 0x001fc8000000001b */
[----:B------:R-:W-:-:S04]  /*8100*/  FFMA R21, R28, R21, R28 ;  /* 0x000000151c157223 */ /* 0x000fc8000000001c */
[----:B------:R-:W-:-:S04]  /*8110*/  FFMA R24, R14, R21, RZ ;  /* 0x000000150e187223 */ /* 0x000fc800000000ff */
[----:B------:R-:W-:-:S04]  /*8120*/  FFMA R28, R27, R24, R14 ;  /* 0x000000181b1c7223 */ /* 0x000fc8000000000e */
[----:B------:R-:W-:-:S04]  /*8130*/  FFMA R24, R21, R28, R24 ;  /* 0x0000001c15187223 */ /* 0x000fc80000000018 */
[----:B------:R-:W-:-:S04]  /*8140*/  FFMA R27, R27, R24, R14 ;  /* 0x000000181b1b7223 */ /* 0x000fc8000000000e */
[----:B------:R-:W-:-:S05]  /*8150*/  FFMA R14, R21, R27, R24 ;  /* 0x0000001b150e7223 */ /* 0x000fca0000000018 */
[----:B------:R-:W-:-:S04]  /*8160*/  SHF.R.U32.HI R15, RZ, 0x17, R14 ;  /* 0x00000017ff0f7819 */ /* 0x000fc8000001160e */
[----:B------:R-:W-:-:S04]  /*8170*/  LOP3.LUT R15, R15, 0xff, RZ, 0xc0, !PT ;  /* 0x000000ff0f0f7812 */ /* 0x000fc800078ec0ff */
[----:B------:R-:W-:-:S04]  /*8180*/  IADD3 R15, PT, PT, R15, R25, RZ ;  /* 0x000000190f0f7210 */ /* 0x000fc80007ffe0ff */
[----:B------:R-:W-:-:S04]  /*8190*/  IADD3 R22, PT, PT, R15, -0x1, RZ ;  /* 0xffffffff0f167810 */ /* 0x000fc80007ffe0ff */
[----:B------:R-:W-:-:S13]  /*81a0*/  ISETP.GE.U32.AND P0, PT, R22, 0xfe, PT ;  /* 0x000000fe1600780c */ /* 0x000fda0003f06070 */
[----:B------:R-:W-:Y:S05]  /*81b0*/  @!P0 BRA `(.L_x_117) ;  /* 0x0000000000808947 */ /* 0x000fea0003800000 */
[----:B------:R-:W-:-:S13]  /*81c0*/  ISETP.GT.AND P0, PT, R15, 0xfe, PT ;  /* 0x000000fe0f00780c */ /* 0x000fda0003f04270 */
[----:B------:R-:W-:Y:S05]  /*81d0*/  @P0 BRA `(.L_x_118) ;  /* 0x00000000006c0947 */ /* 0x000fea0003800000 */
[----:B------:R-:W-:-:S13]  /*81e0*/  ISETP.GE.AND P0, PT, R15, 0x1, PT ;  /* 0x000000010f00780c */ /* 0x000fda0003f06270 */
[----:B------:R-:W-:Y:S05]  /*81f0*/  @P0 BRA `(.L_x_119) ;  /* 0x0000000000740947 */ /* 0x000fea0003800000 */
[----:B------:R-:W-:Y:S02]  /*8200*/  ISETP.GE.AND P0, PT, R15, -0x18, PT ;  /* 0xffffffe80f00780c */ /* 0x000fe40003f06270 */
[----:B------:R-:W-:-:S11]  /*8210*/  LOP3.LUT R14, R14, 0x80000000, RZ, 0xc0, !PT ;  /* 0x800000000e0e7812 */ /* 0x000fd600078ec0ff */
[----:B------:R-:W-:Y:S05]  /*8220*/  @!P0 BRA `(.L_x_119) ;  /* 0x0000000000688947 */ /* 0x000fea0003800000 */
[-CC-:B------:R-:W-:Y:S01]  /*8230*/  FFMA.RZ R22, R21, R27.reuse, R24.reuse ;  /* 0x0000001b15167223 */ /* 0x180fe2000000c018 */
[C---:B------:R-:W-:Y:S02]  /*8240*/  ISETP.NE.AND P0, PT, R15.reuse, RZ, PT ;  /* 0x000000ff0f00720c */ /* 0x040fe40003f05270 */
[----:B------:R-:W-:Y:S02]  /*8250*/  ISETP.NE.AND P1, PT, R15, RZ, PT ;  /* 0x000000ff0f00720c */ /* 0x000fe40003f25270 */
[----:B------:R-:W-:Y:S01]  /*8260*/  LOP3.LUT R25, R22, 0x7fffff, RZ, 0xc0, !PT ;  /* 0x007fffff16197812 */ /* 0x000fe200078ec0ff */
[CCC-:B------:R-:W-:Y:S01]  /*8270*/  FFMA.RP R22, R21.reuse, R27.reuse, R24.reuse ;  /* 0x0000001b15167223 */ /* 0x1c0fe20000008018 */
[----:B------:R-:W-:Y:S01]  /*8280*/  FFMA.RM R21, R21, R27, R24 ;  /* 0x0000001b15157223 */ /* 0x000fe20000004018 */
[----:B------:R-:W-:Y:S02]  /*8290*/  IADD3 R24, PT, PT, R15, 0x20, RZ ;  /* 0x000000200f187810 */ /* 0x000fe40007ffe0ff */
[----:B------:R-:W-:-:S02]  /*82a0*/  LOP3.LUT R25, R25, 0x800000, RZ, 0xfc, !PT ;  /* 0x0080000019197812 */ /* 0x000fc400078efcff */
[----:B------:R-:W-:Y:S02]  /*82b0*/  IADD3 R15, PT, PT, -R15, RZ, RZ ;  /* 0x000000ff0f0f7210 */ /* 0x000fe40007ffe1ff */
[----:B------:R-:W-:Y:S02]  /*82c0*/  SHF.L.U32 R24, R25, R24, RZ ;  /* 0x0000001819187219 */ /* 0x000fe400000006ff */
[----:B------:R-:W-:Y:S02]  /*82d0*/  FSETP.NEU.FTZ.AND P2, PT, R22, R21, PT ;  /* 0x000000151600720b */ /* 0x000fe40003f5d000 */
[----:B------:R-:W-:Y:S02]  /*82e0*/  SEL R22, R15, RZ, P0 ;  /* 0x000000ff0f167207 */ /* 0x000fe40000000000 */
[----:B------:R-:W-:Y:S02]  /*82f0*/  ISETP.NE.AND P1, PT, R24, RZ, P1 ;  /* 0x000000ff1800720c */ /* 0x000fe40000f25270 */
[----:B------:R-:W-:-:S02]  /*8300*/  SHF.R.U32.HI R22, RZ, R22, R25 ;  /* 0x00000016ff167219 */ /* 0x000fc40000011619 */
[----:B------:R-:W-:Y:S02]  /*8310*/  PLOP3.LUT P1, PT, P2, P1, PT, 0xf8, 0x8f ;  /* 0x00000000008f781c */ /* 0x000fe40001723f70 */
[----:B------:R-:W-:Y:S02]  /*8320*/  SHF.R.U32.HI R24, RZ, 0x1, R22 ;  /* 0x00000001ff187819 */ /* 0x000fe40000011616 */
[----:B------:R-:W-:-:S04]  /*8330*/  SEL R15, RZ, 0x1, !P1 ;  /* 0x00000001ff0f7807 */ /* 0x000fc80004800000 */
[----:B------:R-:W-:-:S04]  /*8340*/  LOP3.LUT R15, R15, 0x1, R24, 0xf8, !PT ;  /* 0x000000010f0f7812 */ /* 0x000fc800078ef818 */
[----:B------:R-:W-:-:S05]  /*8350*/  LOP3.LUT R15, R15, R22, RZ, 0xc0, !PT ;  /* 0x000000160f0f7212 */ /* 0x000fca00078ec0ff */
[----:B------:R-:W-:-:S05]  /*8360*/  IMAD.IADD R15, R24, 0x1, R15 ;  /* 0x00000001180f7824 */ /* 0x000fca00078e020f */
[----:B------:R-:W-:Y:S01]  /*8370*/  LOP3.LUT R14, R15, R14, RZ, 0xfc, !PT ;  /* 0x0000000e0f0e7212 */ /* 0x000fe200078efcff */
[----:B------:R-:W-:Y:S06]  /*8380*/  BRA `(.L_x_119) ;  /* 0x0000000000107947 */ /* 0x000fec0003800000 */
.L_x_118:
[----:B------:R-:W-:-:S04]  /*8390*/  LOP3.LUT R14, R14, 0x80000000, RZ, 0xc0, !PT ;  /* 0x800000000e0e7812 */ /* 0x000fc800078ec0ff */
[----:B------:R-:W-:Y:S01]  /*83a0*/  LOP3.LUT R14, R14, 0x7f800000, RZ, 0xfc, !PT ;  /* 0x7f8000000e0e7812 */ /* 0x000fe200078efcff */
[----:B------:R-:W-:Y:S06]  /*83b0*/  BRA `(.L_x_119) ;  /* 0x0000000000047947 */ /* 0x000fec0003800000 */
.L_x_117:
[----:B------:R-:W-:-:S07]  /*83c0*/  LEA R14, R25, R14, 0x17 ;  /* 0x0000000e190e7211 */ /* 0x000fce00078eb8ff */
.L_x_119:
[----:B------:R-:W-:Y:S05]  /*83d0*/  BSYNC.RECONVERGENT B3 ;  /* 0x0000000000037941 */ /* 0x000fea0003800200 */
.L_x_116:
[----:B------:R-:W-:Y:S05]  /*83e0*/  BRA `(.L_x_120) ;  /* 0x0000000000207947 */ /* 0x000fea0003800000 */
.L_x_115:
[----:B------:R-:W-:-:S04]  /*83f0*/  LOP3.LUT R14, R21, 0x80000000, R14, 0x48, !PT ;  /* 0x80000000150e7812 */ /* 0x000fc800078e480e */
[----:B------:R-:W-:Y:S01]  /*8400*/  LOP3.LUT R14, R14, 0x7f800000, RZ, 0xfc, !PT ;  /* 0x7f8000000e0e7812 */ /* 0x000fe200078efcff */
[----:B------:R-:W-:Y:S06]  /*8410*/  BRA `(.L_x_120) ;  /* 0x0000000000147947 */ /* 0x000fec0003800000 */
.L_x_114:
[----:B------:R-:W-:Y:S01]  /*8420*/  LOP3.LUT R14, R21, 0x80000000, R14, 0x48, !PT ;  /* 0x80000000150e7812 */ /* 0x000fe200078e480e */
[----:B------:R-:W-:Y:S06]  /*8430*/  BRA `(.L_x_120) ;  /* 0x00000000000c7947 */ /* 0x000fec0003800000 */
.L_x_113:
[----:B------:R-:W0:Y:S01]  /*8440*/  MUFU.RSQ R14, -QNAN ;  /* 0xffc00000000e7908 */ /* 0x000e220000001400 */
[----:B------:R-:W-:Y:S05]  /*8450*/  BRA `(.L_x_120) ;  /* 0x0000000000047947 */ /* 0x000fea0003800000 */
.L_x_112:
[----:B------:R-:W-:-:S07]  /*8460*/  FADD.FTZ R14, R14, R21 ;  /* 0x000000150e0e7221 */ /* 0x000fce0000010000 */
.L_x_120:
[----:B------:R-:W-:Y:S05]  /*8470*/  BSYNC.RECONVERGENT B2 ;  /* 0x0000000000027941 */ /* 0x000fea0003800200 */
.L_x_110:
[----:B------:R-:W-:Y:S01]  /*8480*/  HFMA2 R15, -RZ, RZ, 0, 0 ;  /* 0x00000000ff0f7431 */ /* 0x000fe200000001ff */
[----:B0-----:R-:W-:Y:S02]  /*8490*/  MOV R21, R14 ;  /* 0x0000000e00157202 */ /* 0x001fe40000000f00 */
[----:B------:R-:W-:-:S04]  /*84a0*/  MOV R14, R20 ;  /* 0x00000014000e7202 */ /* 0x000fc80000000f00 */
[----:B------:R-:W-:Y:S05]  /*84b0*/  RET.REL.NODEC R14 `(_Z19wavelet_spectrogramPfS_S_S_S_S_Piiiff) ;  /* 0xffffff780ed07950 */ /* 0x000fea0003c3ffff */
.L_x_121:
[----:B------:R-:W-:-:S00]  /*84c0*/  BRA `(.L_x_121) ;  /* 0xfffffffc00fc7947 */ /* 0x000fc0000383ffff */
[----:B------:R-:W-:-:S00]  /*84d0*/  NOP ;  /* 0x0000000000007918 */ /* 0x000fc00000000000 */
        /* <DEDUP_REMOVED lines=10> */
.L_x_122:


//--------------------- .nv.global.init           --------------------------
	.section	.nv.global.init,"aw",@progbits
	.align	4
.nv.global.init:
	.type		__cudart_i2opi_f,@object
	.size		__cudart_i2opi_f,(.L_0 - __cudart_i2opi_f)
__cudart_i2opi_f:
        /*0000*/ 	.byte	0x41, 0x90, 0x43, 0x3c, 0x99, 0x95, 0x62, 0xdb, 0xc0, 0xdd, 0x34, 0xf5, 0xd1, 0x57, 0x27, 0xfc
        /*0010*/ 	.byte	0x29, 0x15, 0x44, 0x4e, 0x6e, 0x83, 0xf9, 0xa2
.L_0:


//--------------------- .nv.shared.reserved.0     --------------------------
	.section	.nv.shared.reserved.0,"aw",@nobits
	.weak		__nv_reservedSMEM_offset_0_alias
	.size		__nv_reservedSMEM_offset_0_alias, 0, 64
	.other		__nv_reservedSMEM_offset_0_alias,@"STO_CUDA_RESERVED_SHARED STV_DEFAULT"
__nv_reservedSMEM_offset_0_alias:
	.zero		0
	.zero		64


//--------------------- .nv.constant0._Z19wavelet_spectrogramPfS_S_S_S_S_Piiiff --------------------------
	.section	.nv.constant0._Z19wavelet_spectrogramPfS_S_S_S_S_Piiiff,"a",@progbits
	.sectionflags	@""
	.align	4
.nv.constant0._Z19wavelet_spectrogramPfS_S_S_S_S_Piiiff:
	.zero		968


//--------------------- SYMBOLS --------------------------

	.type		.nv.reservedSmem.offset0,@object
	.size		.nv.reservedSmem.offset0,0x4
